	.target	sm_100a

	.elftype	@"ET_EXEC"


//--------------------- .note.nv.tkinfo           --------------------------
	.section	.note.nv.tkinfo,"",@"SHT_NOTE"
	.sectionflags	@"SHF_NOTE_NV_TKINFO"
	.tkinfo
        /*0018*/ 	.word	0x00000002
        /*0030*/ 	.string	""
        /*0030*/ 	.string	"ptxas"
        /*0030*/ 	.string	"Cuda compilation tools, release 13.0, V13.0.88"
        /*0030*/ 	.string	"Build cuda_13.0.r13.0/compiler.36424714_0"
        /*0030*/ 	.string	"-arch sm_100a -m 64 "



//--------------------- .note.nv.cuinfo           --------------------------
	.section	.note.nv.cuinfo,"",@"SHT_NOTE"
	.sectionflags	@"SHF_NOTE_NV_CUINFO"
        /*0018*/ 	.short	0x0002
        /*001a*/ 	.short	0x0064
        /*001c*/ 	.short	0x0082
	.zero		2


//--------------------- .nv.info                  --------------------------
	.section	.nv.info,"",@"SHT_CUDA_INFO"
	.align	4


	//----- nvinfo : EIATTR_REGCOUNT
	.align		4
        /*0000*/ 	.byte	0x04, 0x2f
        /*0002*/ 	.short	(.L_19 - .L_18)
	.align		4
.L_18:
        /*0004*/ 	.word	index@(_ZN7cutlass13device_kernelINS_4gemm6kernel13GemmUniversalIN4cute5tupleIJiiiiEEENS1_10collective13CollectiveMmaINS1_35MainloopSm100TmaUmmaWarpSpecializedILi54ELi2ELi4ENS5_IJNS4_1CILi1EEESB_SB_EEEEENS5_IJNSA_ILi64EEESE_NSA_ILi32EEEEEENS_12float_e5m2_tENS5_IJSB_llEEESH_NS5_IJlSB_lEEENS4_8TiledMMAINS4_8MMA_AtomIJNS4_10MMA_TraitsINS4_19SM100_MMA_F8F6F4_SSEJSH_SH_fSE_SE_NS4_17integral_constantINS4_4UMMA5MajorELSQ_1EEENSO_ISQ_LSQ_0EEENSO_INSP_7ScaleInELST_0EEESU_EEEEEENS4_6LayoutISC_NS5_IJNSA_ILi0EEESY_SY_EEEEENS5_IJNS4_10UnderscoreES11_S11_EEEEENS4_13SM90_TMA_LOADENS4_14ComposedLayoutINS4_7SwizzleILi2ELi4ELi3EEENS4_18smem_ptr_flag_bitsILi8EEENSX_INS5_IJSE_NSA_ILi8EEEEEENS5_IJSB_SE_EEEEEEEvNS4_8identityES14_NS15_INS16_ILi1ELi4ELi3EEES19_NSX_INS5_IJS1A_SF_EEENS5_IJSF_SB_EEEEEEEvS1F_EENS_8epilogue10collective18CollectiveEpilogueINS1M_23Sm100TmaWarpSpecializedILi1ELi1ELi32ELb0ELb0EEEJSG_NS5_IJNSX_ISE_SB_EES1R_EEESH_SJ_SH_SJ_NS1M_6fusion15FusionCallbacksIS1Q_NS1T_17LinearCombinationISH_fSH_fLNS_15FloatRoundStyleE2EEESG_S1S_JEEENS4_5SM1004TMEM4LOAD26SM100_TMEM_LOAD_16dp32b32xES14_NS15_IS17_S19_NSX_INS5_IJS1A_SE_EEENS5_IJSE_SB_EEEEEEENS4_39AutoVectorizingCopyWithAssumedAlignmentILi128EEENS4_14SM90_TMA_STOREES26_S28_S28_EEEvvEEEEvNT_6ParamsE)
        /*0008*/ 	.word	0x00000078


	//----- nvinfo : EIATTR_FRAME_SIZE
	.align		4
.L_19:
        /*000c*/ 	.byte	0x04, 0x11
        /*000e*/ 	.short	(.L_21 - .L_20)
	.align		4
.L_20:
        /*0010*/ 	.word	index@($__internal_2_$__cuda_sm10x_tcgen05_guardrail_trap_unallocated_columns_being_dealloced)
        /*0014*/ 	.word	0x00000000


	//----- nvinfo : EIATTR_FRAME_SIZE
	.align		4
.L_21:
        /*0018*/ 	.byte	0x04, 0x11
        /*001a*/ 	.short	(.L_23 - .L_22)
	.align		4
.L_22:
        /*001c*/ 	.word	index@($__internal_1_$__cuda_sm10x_tcgen05_guardrail_trap_phase_invalid_during_alloc)
        /*0020*/ 	.word	0x00000000


	//----- nvinfo : EIATTR_FRAME_SIZE
	.align		4
.L_23:
        /*0024*/ 	.byte	0x04, 0x11
        /*0026*/ 	.short	(.L_25 - .L_24)
	.align		4
.L_24:
        /*0028*/ 	.word	index@($__internal_0_$__cuda_sm10x_tcgen05_guardrail_trap_col_being_dealloced_not_returned_by_alloc)
        /*002c*/ 	.word	0x00000000


	//----- nvinfo : EIATTR_FRAME_SIZE
	.align		4
.L_25:
        /*0030*/ 	.byte	0x04, 0x11
        /*0032*/ 	.short	(.L_27 - .L_26)
	.align		4
.L_26:
        /*0034*/ 	.word	index@(_ZN7cutlass13device_kernelINS_4gemm6kernel13GemmUniversalIN4cute5tupleIJiiiiEEENS1_10collective13CollectiveMmaINS1_35MainloopSm100TmaUmmaWarpSpecializedILi54ELi2ELi4ENS5_IJNS4_1CILi1EEESB_SB_EEEEENS5_IJNSA_ILi64EEESE_NSA_ILi32EEEEEENS_12float_e5m2_tENS5_IJSB_llEEESH_NS5_IJlSB_lEEENS4_8TiledMMAINS4_8MMA_AtomIJNS4_10MMA_TraitsINS4_19SM100_MMA_F8F6F4_SSEJSH_SH_fSE_SE_NS4_17integral_constantINS4_4UMMA5MajorELSQ_1EEENSO_ISQ_LSQ_0EEENSO_INSP_7ScaleInELST_0EEESU_EEEEEENS4_6LayoutISC_NS5_IJNSA_ILi0EEESY_SY_EEEEENS5_IJNS4_10UnderscoreES11_S11_EEEEENS4_13SM90_TMA_LOADENS4_14ComposedLayoutINS4_7SwizzleILi2ELi4ELi3EEENS4_18smem_ptr_flag_bitsILi8EEENSX_INS5_IJSE_NSA_ILi8EEEEEENS5_IJSB_SE_EEEEEEEvNS4_8identityES14_NS15_INS16_ILi1ELi4ELi3EEES19_NSX_INS5_IJS1A_SF_EEENS5_IJSF_SB_EEEEEEEvS1F_EENS_8epilogue10collective18CollectiveEpilogueINS1M_23Sm100TmaWarpSpecializedILi1ELi1ELi32ELb0ELb0EEEJSG_NS5_IJNSX_ISE_SB_EES1R_EEESH_SJ_SH_SJ_NS1M_6fusion15FusionCallbacksIS1Q_NS1T_17LinearCombinationISH_fSH_fLNS_15FloatRoundStyleE2EEESG_S1S_JEEENS4_5SM1004TMEM4LOAD26SM100_TMEM_LOAD_16dp32b32xES14_NS15_IS17_S19_NSX_INS5_IJS1A_SE_EEENS5_IJSE_SB_EEEEEEENS4_39AutoVectorizingCopyWithAssumedAlignmentILi128EEENS4_14SM90_TMA_STOREES26_S28_S28_EEEvvEEEEvNT_6ParamsE)
        /*0038*/ 	.word	0x00000000


	//----- nvinfo : EIATTR_MIN_STACK_SIZE
	.align		4
.L_27:
        /*003c*/ 	.byte	0x04, 0x12
        /*003e*/ 	.short	(.L_29 - .L_28)
	.align		4
.L_28:
        /*0040*/ 	.word	index@(_ZN7cutlass13device_kernelINS_4gemm6kernel13GemmUniversalIN4cute5tupleIJiiiiEEENS1_10collective13CollectiveMmaINS1_35MainloopSm100TmaUmmaWarpSpecializedILi54ELi2ELi4ENS5_IJNS4_1CILi1EEESB_SB_EEEEENS5_IJNSA_ILi64EEESE_NSA_ILi32EEEEEENS_12float_e5m2_tENS5_IJSB_llEEESH_NS5_IJlSB_lEEENS4_8TiledMMAINS4_8MMA_AtomIJNS4_10MMA_TraitsINS4_19SM100_MMA_F8F6F4_SSEJSH_SH_fSE_SE_NS4_17integral_constantINS4_4UMMA5MajorELSQ_1EEENSO_ISQ_LSQ_0EEENSO_INSP_7ScaleInELST_0EEESU_EEEEEENS4_6LayoutISC_NS5_IJNSA_ILi0EEESY_SY_EEEEENS5_IJNS4_10UnderscoreES11_S11_EEEEENS4_13SM90_TMA_LOADENS4_14ComposedLayoutINS4_7SwizzleILi2ELi4ELi3EEENS4_18smem_ptr_flag_bitsILi8EEENSX_INS5_IJSE_NSA_ILi8EEEEEENS5_IJSB_SE_EEEEEEEvNS4_8identityES14_NS15_INS16_ILi1ELi4ELi3EEES19_NSX_INS5_IJS1A_SF_EEENS5_IJSF_SB_EEEEEEEvS1F_EENS_8epilogue10collective18CollectiveEpilogueINS1M_23Sm100TmaWarpSpecializedILi1ELi1ELi32ELb0ELb0EEEJSG_NS5_IJNSX_ISE_SB_EES1R_EEESH_SJ_SH_SJ_NS1M_6fusion15FusionCallbacksIS1Q_NS1T_17LinearCombinationISH_fSH_fLNS_15FloatRoundStyleE2EEESG_S1S_JEEENS4_5SM1004TMEM4LOAD26SM100_TMEM_LOAD_16dp32b32xES14_NS15_IS17_S19_NSX_INS5_IJS1A_SE_EEENS5_IJSE_SB_EEEEEEENS4_39AutoVectorizingCopyWithAssumedAlignmentILi128EEENS4_14SM90_TMA_STOREES26_S28_S28_EEEvvEEEEvNT_6ParamsE)
        /*0044*/ 	.word	0x00000000
.L_29:


//--------------------- .nv.compat                --------------------------
	.section	.nv.compat,"",@"SHT_CUDA_COMPAT_INFO"
	.align	4
        /*0000*/ 	.byte	0x02, 0x09, 0x01, 0x00, 0x02, 0x02, 0x02, 0x00, 0x02, 0x05, 0x05, 0x00, 0x03, 0x07, 0x01, 0x01
        /*0010*/ 	.byte	0x02, 0x03, 0x01, 0x00, 0x02, 0x06, 0x01, 0x00, 0x04, 0x0b, 0x08, 0x00, 0x09, 0x00, 0x00, 0x00
        /*0020*/ 	.byte	0x00, 0x00, 0x00, 0x00


//--------------------- .nv.info._ZN7cutlass13device_kernelINS_4gemm6kernel13GemmUniversalIN4cute5tupleIJiiiiEEENS1_10collective13CollectiveMmaINS1_35MainloopSm100TmaUmmaWarpSpecializedILi54ELi2ELi4ENS5_IJNS4_1CILi1EEESB_SB_EEEEENS5_IJNSA_ILi64EEESE_NSA_ILi32EEEEEENS_12float_e5m2_tENS5_IJSB_llEEESH_NS5_IJlSB_lEEENS4_8TiledMMAINS4_8MMA_AtomIJNS4_10MMA_TraitsINS4_19SM100_MMA_F8F6F4_SSEJSH_SH_fSE_SE_NS4_17integral_constantINS4_4UMMA5MajorELSQ_1EEENSO_ISQ_LSQ_0EEENSO_INSP_7ScaleInELST_0EEESU_EEEEEENS4_6LayoutISC_NS5_IJNSA_ILi0EEESY_SY_EEEEENS5_IJNS4_10UnderscoreES11_S11_EEEEENS4_13SM90_TMA_LOADENS4_14ComposedLayoutINS4_7SwizzleILi2ELi4ELi3EEENS4_18smem_ptr_flag_bitsILi8EEENSX_INS5_IJSE_NSA_ILi8EEEEEENS5_IJSB_SE_EEEEEEEvNS4_8identityES14_NS15_INS16_ILi1ELi4ELi3EEES19_NSX_INS5_IJS1A_SF_EEENS5_IJSF_SB_EEEEEEEvS1F_EENS_8epilogue10collective18CollectiveEpilogueINS1M_23Sm100TmaWarpSpecializedILi1ELi1ELi32ELb0ELb0EEEJSG_NS5_IJNSX_ISE_SB_EES1R_EEESH_SJ_SH_SJ_NS1M_6fusion15FusionCallbacksIS1Q_NS1T_17LinearCombinationISH_fSH_fLNS_15FloatRoundStyleE2EEESG_S1S_JEEENS4_5SM1004TMEM4LOAD26SM100_TMEM_LOAD_16dp32b32xES14_NS15_IS17_S19_NSX_INS5_IJS1A_SE_EEENS5_IJSE_SB_EEEEEEENS4_39AutoVectorizingCopyWithAssumedAlignmentILi128EEENS4_14SM90_TMA_STOREES26_S28_S28_EEEvvEEEEvNT_6ParamsE --------------------------
	.section	.nv.info._ZN7cutlass13device_kernelINS_4gemm6kernel13GemmUniversalIN4cute5tupleIJiiiiEEENS1_10collective13CollectiveMmaINS1_35MainloopSm100TmaUmmaWarpSpecializedILi54ELi2ELi4ENS5_IJNS4_1CILi1EEESB_SB_EEEEENS5_IJNSA_ILi64EEESE_NSA_ILi32EEEEEENS_12float_e5m2_tENS5_IJSB_llEEESH_NS5_IJlSB_lEEENS4_8TiledMMAINS4_8MMA_AtomIJNS4_10MMA_TraitsINS4_19SM100_MMA_F8F6F4_SSEJSH_SH_fSE_SE_NS4_17integral_constantINS4_4UMMA5MajorELSQ_1EEENSO_ISQ_LSQ_0EEENSO_INSP_7ScaleInELST_0EEESU_EEEEEENS4_6LayoutISC_NS5_IJNSA_ILi0EEESY_SY_EEEEENS5_IJNS4_10UnderscoreES11_S11_EEEEENS4_13SM90_TMA_LOADENS4_14ComposedLayoutINS4_7SwizzleILi2ELi4ELi3EEENS4_18smem_ptr_flag_bitsILi8EEENSX_INS5_IJSE_NSA_ILi8EEEEEENS5_IJSB_SE_EEEEEEEvNS4_8identityES14_NS15_INS16_ILi1ELi4ELi3EEES19_NSX_INS5_IJS1A_SF_EEENS5_IJSF_SB_EEEEEEEvS1F_EENS_8epilogue10collective18CollectiveEpilogueINS1M_23Sm100TmaWarpSpecializedILi1ELi1ELi32ELb0ELb0EEEJSG_NS5_IJNSX_ISE_SB_EES1R_EEESH_SJ_SH_SJ_NS1M_6fusion15FusionCallbacksIS1Q_NS1T_17LinearCombinationISH_fSH_fLNS_15FloatRoundStyleE2EEESG_S1S_JEEENS4_5SM1004TMEM4LOAD26SM100_TMEM_LOAD_16dp32b32xES14_NS15_IS17_S19_NSX_INS5_IJS1A_SE_EEENS5_IJSE_SB_EEEEEEENS4_39AutoVectorizingCopyWithAssumedAlignmentILi128EEENS4_14SM90_TMA_STOREES26_S28_S28_EEEvvEEEEvNT_6ParamsE,"",@"SHT_CUDA_INFO"
	.sectionflags	@""
	.align	4


	//----- nvinfo : EIATTR_CUDA_API_VERSION
	.align		4
        /*0000*/ 	.byte	0x04, 0x37
        /*0002*/ 	.short	(.L_31 - .L_30)
.L_30:
        /*0004*/ 	.word	0x00000082


	//----- nvinfo : EIATTR_KPARAM_INFO
	.align		4
.L_31:
        /*0008*/ 	.byte	0x04, 0x17
        /*000a*/ 	.short	(.L_33 - .L_32)
.L_32:
        /*000c*/ 	.word	0x00000000
        /*0010*/ 	.short	0x0000
        /*0012*/ 	.short	0x0000
        /*0014*/ 	.byte	0x00, 0xf0, 0x01, 0x20


	//----- nvinfo : EIATTR_AT_ENTRY_FRAGMENTS
	.align		4
.L_33:
        /*0018*/ 	.byte	0x04, 0x4f
        /*001a*/ 	.short	(.L_35 - .L_34)


	//   ....[0]....
.L_34:
        /*001c*/ 	.word	0x00000006


	//----- nvinfo : EIATTR_RESERVED_SMEM_USED
	.align		4
.L_35:
        /*0020*/ 	.byte	0x01, 0x41
	.zero		2


	//----- nvinfo : EIATTR_SPARSE_MMA_MASK
	.align		4
        /*0024*/ 	.byte	0x03, 0x50
        /*0026*/ 	.short	0x0000


	//----- nvinfo : EIATTR_TCGEN05_1CTA_USED
	.align		4
        /*0028*/ 	.byte	0x01, 0x51
	.zero		2


	//----- nvinfo : EIATTR_MAXREG_COUNT
	.align		4
        /*002c*/ 	.byte	0x03, 0x1b
        /*002e*/ 	.short	0x00ff


	//----- nvinfo : EIATTR_NUM_BARRIERS
	.align		4
        /*0030*/ 	.byte	0x02, 0x4c
        /*0032*/ 	.byte	0x07
	.zero		1


	//----- nvinfo : EIATTR_EXTERNS
	.align		4
        /*0034*/ 	.byte	0x04, 0x0f
        /*0036*/ 	.short	(.L_37 - .L_36)


	//   ....[0]....
	.align		4
.L_36:
        /*0038*/ 	.word	index@(__assertfail)


	//----- nvinfo : EIATTR_MERCURY_ISA_VERSION
	.align		4
.L_37:
        /*003c*/ 	.byte	0x03, 0x5f
        /*003e*/ 	.short	0x0101


	//----- nvinfo : EIATTR_INT_WARP_WIDE_INSTR_OFFSETS
	.align		4
        /*0040*/ 	.byte	0x04, 0x31
        /*0042*/ 	.short	(.L_39 - .L_38)


	//   ....[0]....
.L_38:
        /*0044*/ 	.word	0x000023d0


	//   ....[1]....
        /*0048*/ 	.word	0x00005950


	//   ....[2]....
        /*004c*/ 	.word	0x00005970


	//   ....[3]....
        /*0050*/ 	.word	0x000059a0


	//   ....[4]....
        /*0054*/ 	.word	0x000063b0


	//   ....[5]....
        /*0058*/ 	.word	0x000064a0


	//----- nvinfo : EIATTR_COOP_GROUP_MASK_REGIDS
	.align		4
.L_39:
        /*005c*/ 	.byte	0x04, 0x29
        /*005e*/ 	.short	(.L_41 - .L_40)


	//   ....[0]....
.L_40:
        /*0060*/ 	.word	0xffffffff


	//   ....[1]....
        /*0064*/ 	.word	0xffffffff


	//   ....[2]....
        /*0068*/ 	.word	0xffffffff


	//   ....[3]....
        /*006c*/ 	.word	0xffffffff


	//   ....[4]....
        /*0070*/ 	.word	0xffffffff


	//   ....[5]....
        /*0074*/ 	.word	0xffffffff


	//   ....[6]....
        /*0078*/ 	.word	0xffffffff


	//   ....[7]....
        /*007c*/ 	.word	0xffffffff


	//   ....[8]....
        /*0080*/ 	.word	0xffffffff


	//   ....[9]....
        /*0084*/ 	.word	0xffffffff


	//   ....[10]....
        /*0088*/ 	.word	0xffffffff


	//   ....[11]....
        /*008c*/ 	.word	0xffffffff


	//   ....[12]....
        /*0090*/ 	.word	0xffffffff


	//----- nvinfo : EIATTR_COOP_GROUP_INSTR_OFFSETS
	.align		4
.L_41:
        /*0094*/ 	.byte	0x04, 0x28
        /*0096*/ 	.short	(.L_43 - .L_42)


	//   ....[0]....
.L_42:
        /*0098*/ 	.word	0x00000090


	//   ....[1]....
        /*009c*/ 	.word	0x000004d0


	//   ....[2]....
        /*00a0*/ 	.word	0x00000cb0


	//   ....[3]....
        /*00a4*/ 	.word	0x00000df0


	//   ....[4]....
        /*00a8*/ 	.word	0x00000ef0


	//   ....[5]....
        /*00ac*/ 	.word	0x00001060


	//   ....[6]....
        /*00b0*/ 	.word	0x00001200


	//   ....[7]....
        /*00b4*/ 	.word	0x000022b0


	//   ....[8]....
        /*00b8*/ 	.word	0x00004cb0


	//   ....[9]....
        /*00bc*/ 	.word	0x00004ec0


	//   ....[10]....
        /*00c0*/ 	.word	0x00004ef0


	//   ....[11]....
        /*00c4*/ 	.word	0x00005830


	//   ....[12]....
        /*00c8*/ 	.word	0x00005a60


	//----- nvinfo : EIATTR_VRC_CTA_INIT_COUNT
	.align		4
.L_43:
        /*00cc*/ 	.byte	0x02, 0x4a
        /*00ce*/ 	.byte	0x80
	.zero		1


	//----- nvinfo : EIATTR_SYSCALL_OFFSETS
	.align		4
        /*00d0*/ 	.byte	0x04, 0x46
        /*00d2*/ 	.short	(.L_45 - .L_44)


	//   ....[0]....
.L_44:
        /*00d4*/ 	.word	0x00006ec0


	//   ....[1]....
        /*00d8*/ 	.word	0x00007000


	//   ....[2]....
        /*00dc*/ 	.word	0x00007760


	//----- nvinfo : EIATTR_MBARRIER_INSTR_OFFSETS
	.align		4
.L_45:
        /*00e0*/ 	.byte	0x04, 0x39
        /*00e2*/ 	.short	(.L_47 - .L_46)


	//   ....[0]....
.L_46:
        /*00e4*/ 	.word	0x000005d0
        /*00e8*/ 	.word	0x000000ff
        /*00ec*/ 	.word	0x00000000
        /*00f0*/ 	.short	0x0100
        /*00f2*/ 	.byte	0x05
	.zero		1


	//   ....[1]....
        /*00f4*/ 	.word	0x000005e0
        /*00f8*/ 	.word	0x000000ff
        /*00fc*/ 	.word	0x000001b0
        /*0100*/ 	.short	0x0100
        /*0102*/ 	.byte	0x05
	.zero		1


	//   ....[2]....
        /*0104*/ 	.word	0x000005f0
        /*0108*/ 	.word	0x000000ff
        /*010c*/ 	.word	0x00000008
        /*0110*/ 	.short	0x0100
        /*0112*/ 	.byte	0x05
	.zero		1


	//   ....[3]....
        /*0114*/ 	.word	0x00000600
        /*0118*/ 	.word	0x000000ff
        /*011c*/ 	.word	0x000001b8
        /*0120*/ 	.short	0x0100
        /*0122*/ 	.byte	0x05
	.zero		1


	//   ....[4]....
        /*0124*/ 	.word	0x00000610
        /*0128*/ 	.word	0x000000ff
        /*012c*/ 	.word	0x00000010
        /*0130*/ 	.short	0x0100
        /*0132*/ 	.byte	0x05
	.zero		1


	//   ....[5]....
        /*0134*/ 	.word	0x00000620
        /*0138*/ 	.word	0x000000ff
        /*013c*/ 	.word	0x000001c0
        /*0140*/ 	.short	0x0100
        /*0142*/ 	.byte	0x05
	.zero		1


	//   ....[6]....
        /*0144*/ 	.word	0x00000630
        /*0148*/ 	.word	0x000000ff
        /*014c*/ 	.word	0x00000018
        /*0150*/ 	.short	0x0100
        /*0152*/ 	.byte	0x05
	.zero		1


	//   ....[7]....
        /*0154*/ 	.word	0x00000640
        /*0158*/ 	.word	0x000000ff
        /*015c*/ 	.word	0x000001c8
        /*0160*/ 	.short	0x0100
        /*0162*/ 	.byte	0x05
	.zero		1


	//   ....[8]....
        /*0164*/ 	.word	0x00000650
        /*0168*/ 	.word	0x000000ff
        /*016c*/ 	.word	0x00000020
        /*0170*/ 	.short	0x0100
        /*0172*/ 	.byte	0x05
	.zero		1


	//   ....[9]....
        /*0174*/ 	.word	0x00000660
        /*0178*/ 	.word	0x000000ff
        /*017c*/ 	.word	0x000001d0
        /*0180*/ 	.short	0x0100
        /*0182*/ 	.byte	0x05
	.zero		1


	//   ....[10]....
        /*0184*/ 	.word	0x00000670
        /*0188*/ 	.word	0x000000ff
        /*018c*/ 	.word	0x00000028
        /*0190*/ 	.short	0x0100
        /*0192*/ 	.byte	0x05
	.zero		1


	//   ....[11]....
        /*0194*/ 	.word	0x00000680
        /*0198*/ 	.word	0x000000ff
        /*019c*/ 	.word	0x000001d8
        /*01a0*/ 	.short	0x0100
        /*01a2*/ 	.byte	0x05
	.zero		1


	//   ....[12]....
        /*01a4*/ 	.word	0x00000690
        /*01a8*/ 	.word	0x000000ff
        /*01ac*/ 	.word	0x00000030
        /*01b0*/ 	.short	0x0100
        /*01b2*/ 	.byte	0x05
	.zero		1


	//   ....[13]....
        /*01b4*/ 	.word	0x000006a0
        /*01b8*/ 	.word	0x000000ff
        /*01bc*/ 	.word	0x000001e0
        /*01c0*/ 	.short	0x0100
        /*01c2*/ 	.byte	0x05
	.zero		1


	//   ....[14]....
        /*01c4*/ 	.word	0x000006b0
        /*01c8*/ 	.word	0x000000ff
        /*01cc*/ 	.word	0x00000038
        /*01d0*/ 	.short	0x0100
        /*01d2*/ 	.byte	0x05
	.zero		1


	//   ....[15]....
        /*01d4*/ 	.word	0x000006c0
        /*01d8*/ 	.word	0x000000ff
        /*01dc*/ 	.word	0x000001e8
        /*01e0*/ 	.short	0x0100
        /*01e2*/ 	.byte	0x05
	.zero		1


	//   ....[16]....
        /*01e4*/ 	.word	0x000006d0
        /*01e8*/ 	.word	0x000000ff
        /*01ec*/ 	.word	0x00000040
        /*01f0*/ 	.short	0x0100
        /*01f2*/ 	.byte	0x05
	.zero		1


	//   ....[17]....
        /*01f4*/ 	.word	0x000006e0
        /*01f8*/ 	.word	0x000000ff
        /*01fc*/ 	.word	0x000001f0
        /*0200*/ 	.short	0x0100
        /*0202*/ 	.byte	0x05
	.zero		1


	//   ....[18]....
        /*0204*/ 	.word	0x000006f0
        /*0208*/ 	.word	0x000000ff
        /*020c*/ 	.word	0x00000048
        /*0210*/ 	.short	0x0100
        /*0212*/ 	.byte	0x05
	.zero		1


	//   ....[19]....
        /*0214*/ 	.word	0x00000700
        /*0218*/ 	.word	0x000000ff
        /*021c*/ 	.word	0x000001f8
        /*0220*/ 	.short	0x0100
        /*0222*/ 	.byte	0x05
	.zero		1


	//   ....[20]....
        /*0224*/ 	.word	0x00000710
        /*0228*/ 	.word	0x000000ff
        /*022c*/ 	.word	0x00000050
        /*0230*/ 	.short	0x0100
        /*0232*/ 	.byte	0x05
	.zero		1


	//   ....[21]....
        /*0234*/ 	.word	0x00000720
        /*0238*/ 	.word	0x000000ff
        /*023c*/ 	.word	0x00000200
        /*0240*/ 	.short	0x0100
        /*0242*/ 	.byte	0x05
	.zero		1


	//   ....[22]....
        /*0244*/ 	.word	0x00000730
        /*0248*/ 	.word	0x000000ff
        /*024c*/ 	.word	0x00000058
        /*0250*/ 	.short	0x0100
        /*0252*/ 	.byte	0x05
	.zero		1


	//   ....[23]....
        /*0254*/ 	.word	0x00000740
        /*0258*/ 	.word	0x000000ff
        /*025c*/ 	.word	0x00000208
        /*0260*/ 	.short	0x0100
        /*0262*/ 	.byte	0x05
	.zero		1


	//   ....[24]....
        /*0264*/ 	.word	0x00000750
        /*0268*/ 	.word	0x000000ff
        /*026c*/ 	.word	0x00000060
        /*0270*/ 	.short	0x0100
        /*0272*/ 	.byte	0x05
	.zero		1


	//   ....[25]....
        /*0274*/ 	.word	0x00000760
        /*0278*/ 	.word	0x000000ff
        /*027c*/ 	.word	0x00000210
        /*0280*/ 	.short	0x0100
        /*0282*/ 	.byte	0x05
	.zero		1


	//   ....[26]....
        /*0284*/ 	.word	0x00000770
        /*0288*/ 	.word	0x000000ff
        /*028c*/ 	.word	0x00000068
        /*0290*/ 	.short	0x0100
        /*0292*/ 	.byte	0x05
	.zero		1


	//   ....[27]....
        /*0294*/ 	.word	0x00000780
        /*0298*/ 	.word	0x000000ff
        /*029c*/ 	.word	0x00000218
        /*02a0*/ 	.short	0x0100
        /*02a2*/ 	.byte	0x05
	.zero		1


	//   ....[28]....
        /*02a4*/ 	.word	0x00000790
        /*02a8*/ 	.word	0x000000ff
        /*02ac*/ 	.word	0x00000070
        /*02b0*/ 	.short	0x0100
        /*02b2*/ 	.byte	0x05
	.zero		1


	//   ....[29]....
        /*02b4*/ 	.word	0x000007a0
        /*02b8*/ 	.word	0x000000ff
        /*02bc*/ 	.word	0x00000220
        /*02c0*/ 	.short	0x0100
        /*02c2*/ 	.byte	0x05
	.zero		1


	//   ....[30]....
        /*02c4*/ 	.word	0x000007b0
        /*02c8*/ 	.word	0x000000ff
        /*02cc*/ 	.word	0x00000078
        /*02d0*/ 	.short	0x0100
        /*02d2*/ 	.byte	0x05
	.zero		1


	//   ....[31]....
        /*02d4*/ 	.word	0x000007c0
        /*02d8*/ 	.word	0x000000ff
        /*02dc*/ 	.word	0x00000228
        /*02e0*/ 	.short	0x0100
        /*02e2*/ 	.byte	0x05
	.zero		1


	//   ....[32]....
        /*02e4*/ 	.word	0x000007d0
        /*02e8*/ 	.word	0x000000ff
        /*02ec*/ 	.word	0x00000080
        /*02f0*/ 	.short	0x0100
        /*02f2*/ 	.byte	0x05
	.zero		1


	//   ....[33]....
        /*02f4*/ 	.word	0x000007e0
        /*02f8*/ 	.word	0x000000ff
        /*02fc*/ 	.word	0x00000230
        /*0300*/ 	.short	0x0100
        /*0302*/ 	.byte	0x05
	.zero		1


	//   ....[34]....
        /*0304*/ 	.word	0x000007f0
        /*0308*/ 	.word	0x000000ff
        /*030c*/ 	.word	0x00000088
        /*0310*/ 	.short	0x0100
        /*0312*/ 	.byte	0x05
	.zero		1


	//   ....[35]....
        /*0314*/ 	.word	0x00000800
        /*0318*/ 	.word	0x000000ff
        /*031c*/ 	.word	0x00000238
        /*0320*/ 	.short	0x0100
        /*0322*/ 	.byte	0x05
	.zero		1


	//   ....[36]....
        /*0324*/ 	.word	0x00000810
        /*0328*/ 	.word	0x000000ff
        /*032c*/ 	.word	0x00000090
        /*0330*/ 	.short	0x0100
        /*0332*/ 	.byte	0x05
	.zero		1


	//   ....[37]....
        /*0334*/ 	.word	0x00000820
        /*0338*/ 	.word	0x000000ff
        /*033c*/ 	.word	0x00000240
        /*0340*/ 	.short	0x0100
        /*0342*/ 	.byte	0x05
	.zero		1


	//   ....[38]....
        /*0344*/ 	.word	0x00000830
        /*0348*/ 	.word	0x000000ff
        /*034c*/ 	.word	0x00000098
        /*0350*/ 	.short	0x0100
        /*0352*/ 	.byte	0x05
	.zero		1


	//   ....[39]....
        /*0354*/ 	.word	0x00000840
        /*0358*/ 	.word	0x000000ff
        /*035c*/ 	.word	0x00000248
        /*0360*/ 	.short	0x0100
        /*0362*/ 	.byte	0x05
	.zero		1


	//   ....[40]....
        /*0364*/ 	.word	0x00000850
        /*0368*/ 	.word	0x000000ff
        /*036c*/ 	.word	0x000000a0
        /*0370*/ 	.short	0x0100
        /*0372*/ 	.byte	0x05
	.zero		1


	//   ....[41]....
        /*0374*/ 	.word	0x00000860
        /*0378*/ 	.word	0x000000ff
        /*037c*/ 	.word	0x00000250
        /*0380*/ 	.short	0x0100
        /*0382*/ 	.byte	0x05
	.zero		1


	//   ....[42]....
        /*0384*/ 	.word	0x00000870
        /*0388*/ 	.word	0x000000ff
        /*038c*/ 	.word	0x000000a8
        /*0390*/ 	.short	0x0100
        /*0392*/ 	.byte	0x05
	.zero		1


	//   ....[43]....
        /*0394*/ 	.word	0x00000880
        /*0398*/ 	.word	0x000000ff
        /*039c*/ 	.word	0x00000258
        /*03a0*/ 	.short	0x0100
        /*03a2*/ 	.byte	0x05
	.zero		1


	//   ....[44]....
        /*03a4*/ 	.word	0x00000890
        /*03a8*/ 	.word	0x000000ff
        /*03ac*/ 	.word	0x000000b0
        /*03b0*/ 	.short	0x0100
        /*03b2*/ 	.byte	0x05
	.zero		1


	//   ....[45]....
        /*03b4*/ 	.word	0x000008a0
        /*03b8*/ 	.word	0x000000ff
        /*03bc*/ 	.word	0x00000260
        /*03c0*/ 	.short	0x0100
        /*03c2*/ 	.byte	0x05
	.zero		1


	//   ....[46]....
        /*03c4*/ 	.word	0x000008b0
        /*03c8*/ 	.word	0x000000ff
        /*03cc*/ 	.word	0x000000b8
        /*03d0*/ 	.short	0x0100
        /*03d2*/ 	.byte	0x05
	.zero		1


	//   ....[47]....
        /*03d4*/ 	.word	0x000008c0
        /*03d8*/ 	.word	0x000000ff
        /*03dc*/ 	.word	0x00000268
        /*03e0*/ 	.short	0x0100
        /*03e2*/ 	.byte	0x05
	.zero		1


	//   ....[48]....
        /*03e4*/ 	.word	0x000008d0
        /*03e8*/ 	.word	0x000000ff
        /*03ec*/ 	.word	0x000000c0
        /*03f0*/ 	.short	0x0100
        /*03f2*/ 	.byte	0x05
	.zero		1


	//   ....[49]....
        /*03f4*/ 	.word	0x000008e0
        /*03f8*/ 	.word	0x000000ff
        /*03fc*/ 	.word	0x00000270
        /*0400*/ 	.short	0x0100
        /*0402*/ 	.byte	0x05
	.zero		1


	//   ....[50]....
        /*0404*/ 	.word	0x000008f0
        /*0408*/ 	.word	0x000000ff
        /*040c*/ 	.word	0x000000c8
        /*0410*/ 	.short	0x0100
        /*0412*/ 	.byte	0x05
	.zero		1


	//   ....[51]....
        /*0414*/ 	.word	0x00000900
        /*0418*/ 	.word	0x000000ff
        /*041c*/ 	.word	0x00000278
        /*0420*/ 	.short	0x0100
        /*0422*/ 	.byte	0x05
	.zero		1


	//   ....[52]....
        /*0424*/ 	.word	0x00000910
        /*0428*/ 	.word	0x000000ff
        /*042c*/ 	.word	0x000000d0
        /*0430*/ 	.short	0x0100
        /*0432*/ 	.byte	0x05
	.zero		1


	//   ....[53]....
        /*0434*/ 	.word	0x00000920
        /*0438*/ 	.word	0x000000ff
        /*043c*/ 	.word	0x00000280
        /*0440*/ 	.short	0x0100
        /*0442*/ 	.byte	0x05
	.zero		1


	//   ....[54]....
        /*0444*/ 	.word	0x00000930
        /*0448*/ 	.word	0x000000ff
        /*044c*/ 	.word	0x000000d8
        /*0450*/ 	.short	0x0100
        /*0452*/ 	.byte	0x05
	.zero		1


	//   ....[55]....
        /*0454*/ 	.word	0x00000940
        /*0458*/ 	.word	0x000000ff
        /*045c*/ 	.word	0x00000288
        /*0460*/ 	.short	0x0100
        /*0462*/ 	.byte	0x05
	.zero		1


	//   ....[56]....
        /*0464*/ 	.word	0x00000950
        /*0468*/ 	.word	0x000000ff
        /*046c*/ 	.word	0x000000e0
        /*0470*/ 	.short	0x0100
        /*0472*/ 	.byte	0x05
	.zero		1


	//   ....[57]....
        /*0474*/ 	.word	0x00000960
        /*0478*/ 	.word	0x000000ff
        /*047c*/ 	.word	0x00000290
        /*0480*/ 	.short	0x0100
        /*0482*/ 	.byte	0x05
	.zero		1


	//   ....[58]....
        /*0484*/ 	.word	0x00000970
        /*0488*/ 	.word	0x000000ff
        /*048c*/ 	.word	0x000000e8
        /*0490*/ 	.short	0x0100
        /*0492*/ 	.byte	0x05
	.zero		1


	//   ....[59]....
        /*0494*/ 	.word	0x00000980
        /*0498*/ 	.word	0x000000ff
        /*049c*/ 	.word	0x00000298
        /*04a0*/ 	.short	0x0100
        /*04a2*/ 	.byte	0x05
	.zero		1


	//   ....[60]....
        /*04a4*/ 	.word	0x00000990
        /*04a8*/ 	.word	0x000000ff
        /*04ac*/ 	.word	0x000000f0
        /*04b0*/ 	.short	0x0100
        /*04b2*/ 	.byte	0x05
	.zero		1


	//   ....[61]....
        /*04b4*/ 	.word	0x000009a0
        /*04b8*/ 	.word	0x000000ff
        /*04bc*/ 	.word	0x000002a0
        /*04c0*/ 	.short	0x0100
        /*04c2*/ 	.byte	0x05
	.zero		1


	//   ....[62]....
        /*04c4*/ 	.word	0x000009b0
        /*04c8*/ 	.word	0x000000ff
        /*04cc*/ 	.word	0x000000f8
        /*04d0*/ 	.short	0x0100
        /*04d2*/ 	.byte	0x05
	.zero		1


	//   ....[63]....
        /*04d4*/ 	.word	0x000009c0
        /*04d8*/ 	.word	0x000000ff
        /*04dc*/ 	.word	0x000002a8
        /*04e0*/ 	.short	0x0100
        /*04e2*/ 	.byte	0x05
	.zero		1


	//   ....[64]....
        /*04e4*/ 	.word	0x000009d0
        /*04e8*/ 	.word	0x000000ff
        /*04ec*/ 	.word	0x00000100
        /*04f0*/ 	.short	0x0100
        /*04f2*/ 	.byte	0x05
	.zero		1


	//   ....[65]....
        /*04f4*/ 	.word	0x000009e0
        /*04f8*/ 	.word	0x000000ff
        /*04fc*/ 	.word	0x000002b0
        /*0500*/ 	.short	0x0100
        /*0502*/ 	.byte	0x05
	.zero		1


	//   ....[66]....
        /*0504*/ 	.word	0x000009f0
        /*0508*/ 	.word	0x000000ff
        /*050c*/ 	.word	0x00000108
        /*0510*/ 	.short	0x0100
        /*0512*/ 	.byte	0x05
	.zero		1


	//   ....[67]....
        /*0514*/ 	.word	0x00000a00
        /*0518*/ 	.word	0x000000ff
        /*051c*/ 	.word	0x000002b8
        /*0520*/ 	.short	0x0100
        /*0522*/ 	.byte	0x05
	.zero		1


	//   ....[68]....
        /*0524*/ 	.word	0x00000a10
        /*0528*/ 	.word	0x000000ff
        /*052c*/ 	.word	0x00000110
        /*0530*/ 	.short	0x0100
        /*0532*/ 	.byte	0x05
	.zero		1


	//   ....[69]....
        /*0534*/ 	.word	0x00000a20
        /*0538*/ 	.word	0x000000ff
        /*053c*/ 	.word	0x000002c0
        /*0540*/ 	.short	0x0100
        /*0542*/ 	.byte	0x05
	.zero		1


	//   ....[70]....
        /*0544*/ 	.word	0x00000a30
        /*0548*/ 	.word	0x000000ff
        /*054c*/ 	.word	0x00000118
        /*0550*/ 	.short	0x0100
        /*0552*/ 	.byte	0x05
	.zero		1


	//   ....[71]....
        /*0554*/ 	.word	0x00000a40
        /*0558*/ 	.word	0x000000ff
        /*055c*/ 	.word	0x000002c8
        /*0560*/ 	.short	0x0100
        /*0562*/ 	.byte	0x05
	.zero		1


	//   ....[72]....
        /*0564*/ 	.word	0x00000a50
        /*0568*/ 	.word	0x000000ff
        /*056c*/ 	.word	0x00000120
        /*0570*/ 	.short	0x0100
        /*0572*/ 	.byte	0x05
	.zero		1


	//   ....[73]....
        /*0574*/ 	.word	0x00000a60
        /*0578*/ 	.word	0x000000ff
        /*057c*/ 	.word	0x000002d0
        /*0580*/ 	.short	0x0100
        /*0582*/ 	.byte	0x05
	.zero		1


	//   ....[74]....
        /*0584*/ 	.word	0x00000a70
        /*0588*/ 	.word	0x000000ff
        /*058c*/ 	.word	0x00000128
        /*0590*/ 	.short	0x0100
        /*0592*/ 	.byte	0x05
	.zero		1


	//   ....[75]....
        /*0594*/ 	.word	0x00000a80
        /*0598*/ 	.word	0x000000ff
        /*059c*/ 	.word	0x000002d8
        /*05a0*/ 	.short	0x0100
        /*05a2*/ 	.byte	0x05
	.zero		1


	//   ....[76]....
        /*05a4*/ 	.word	0x00000a90
        /*05a8*/ 	.word	0x000000ff
        /*05ac*/ 	.word	0x00000130
        /*05b0*/ 	.short	0x0100
        /*05b2*/ 	.byte	0x05
	.zero		1


	//   ....[77]....
        /*05b4*/ 	.word	0x00000aa0
        /*05b8*/ 	.word	0x000000ff
        /*05bc*/ 	.word	0x000002e0
        /*05c0*/ 	.short	0x0100
        /*05c2*/ 	.byte	0x05
	.zero		1


	//   ....[78]....
        /*05c4*/ 	.word	0x00000ab0
        /*05c8*/ 	.word	0x000000ff
        /*05cc*/ 	.word	0x00000138
        /*05d0*/ 	.short	0x0100
        /*05d2*/ 	.byte	0x05
	.zero		1


	//   ....[79]....
        /*05d4*/ 	.word	0x00000ac0
        /*05d8*/ 	.word	0x000000ff
        /*05dc*/ 	.word	0x000002e8
        /*05e0*/ 	.short	0x0100
        /*05e2*/ 	.byte	0x05
	.zero		1


	//   ....[80]....
        /*05e4*/ 	.word	0x00000ad0
        /*05e8*/ 	.word	0x000000ff
        /*05ec*/ 	.word	0x00000140
        /*05f0*/ 	.short	0x0100
        /*05f2*/ 	.byte	0x05
	.zero		1


	//   ....[81]....
        /*05f4*/ 	.word	0x00000ae0
        /*05f8*/ 	.word	0x000000ff
        /*05fc*/ 	.word	0x000002f0
        /*0600*/ 	.short	0x0100
        /*0602*/ 	.byte	0x05
	.zero		1


	//   ....[82]....
        /*0604*/ 	.word	0x00000af0
        /*0608*/ 	.word	0x000000ff
        /*060c*/ 	.word	0x00000148
        /*0610*/ 	.short	0x0100
        /*0612*/ 	.byte	0x05
	.zero		1


	//   ....[83]....
        /*0614*/ 	.word	0x00000b00
        /*0618*/ 	.word	0x000000ff
        /*061c*/ 	.word	0x000002f8
        /*0620*/ 	.short	0x0100
        /*0622*/ 	.byte	0x05
	.zero		1


	//   ....[84]....
        /*0624*/ 	.word	0x00000b10
        /*0628*/ 	.word	0x000000ff
        /*062c*/ 	.word	0x00000150
        /*0630*/ 	.short	0x0100
        /*0632*/ 	.byte	0x05
	.zero		1


	//   ....[85]....
        /*0634*/ 	.word	0x00000b20
        /*0638*/ 	.word	0x000000ff
        /*063c*/ 	.word	0x00000300
        /*0640*/ 	.short	0x0100
        /*0642*/ 	.byte	0x05
	.zero		1


	//   ....[86]....
        /*0644*/ 	.word	0x00000b30
        /*0648*/ 	.word	0x000000ff
        /*064c*/ 	.word	0x00000158
        /*0650*/ 	.short	0x0100
        /*0652*/ 	.byte	0x05
	.zero		1


	//   ....[87]....
        /*0654*/ 	.word	0x00000b40
        /*0658*/ 	.word	0x000000ff
        /*065c*/ 	.word	0x00000308
        /*0660*/ 	.short	0x0100
        /*0662*/ 	.byte	0x05
	.zero		1


	//   ....[88]....
        /*0664*/ 	.word	0x00000b50
        /*0668*/ 	.word	0x000000ff
        /*066c*/ 	.word	0x00000160
        /*0670*/ 	.short	0x0100
        /*0672*/ 	.byte	0x05
	.zero		1


	//   ....[89]....
        /*0674*/ 	.word	0x00000b60
        /*0678*/ 	.word	0x000000ff
        /*067c*/ 	.word	0x00000310
        /*0680*/ 	.short	0x0100
        /*0682*/ 	.byte	0x05
	.zero		1


	//   ....[90]....
        /*0684*/ 	.word	0x00000b70
        /*0688*/ 	.word	0x000000ff
        /*068c*/ 	.word	0x00000168
        /*0690*/ 	.short	0x0100
        /*0692*/ 	.byte	0x05
	.zero		1


	//   ....[91]....
        /*0694*/ 	.word	0x00000b80
        /*0698*/ 	.word	0x000000ff
        /*069c*/ 	.word	0x00000318
        /*06a0*/ 	.short	0x0100
        /*06a2*/ 	.byte	0x05
	.zero		1


	//   ....[92]....
        /*06a4*/ 	.word	0x00000b90
        /*06a8*/ 	.word	0x000000ff
        /*06ac*/ 	.word	0x00000170
        /*06b0*/ 	.short	0x0100
        /*06b2*/ 	.byte	0x05
	.zero		1


	//   ....[93]....
        /*06b4*/ 	.word	0x00000ba0
        /*06b8*/ 	.word	0x000000ff
        /*06bc*/ 	.word	0x00000320
        /*06c0*/ 	.short	0x0100
        /*06c2*/ 	.byte	0x05
	.zero		1


	//   ....[94]....
        /*06c4*/ 	.word	0x00000bb0
        /*06c8*/ 	.word	0x000000ff
        /*06cc*/ 	.word	0x00000178
        /*06d0*/ 	.short	0x0100
        /*06d2*/ 	.byte	0x05
	.zero		1


	//   ....[95]....
        /*06d4*/ 	.word	0x00000bc0
        /*06d8*/ 	.word	0x000000ff
        /*06dc*/ 	.word	0x00000328
        /*06e0*/ 	.short	0x0100
        /*06e2*/ 	.byte	0x05
	.zero		1


	//   ....[96]....
        /*06e4*/ 	.word	0x00000bd0
        /*06e8*/ 	.word	0x000000ff
        /*06ec*/ 	.word	0x00000180
        /*06f0*/ 	.short	0x0100
        /*06f2*/ 	.byte	0x05
	.zero		1


	//   ....[97]....
        /*06f4*/ 	.word	0x00000be0
        /*06f8*/ 	.word	0x000000ff
        /*06fc*/ 	.word	0x00000330
        /*0700*/ 	.short	0x0100
        /*0702*/ 	.byte	0x05
	.zero		1


	//   ....[98]....
        /*0704*/ 	.word	0x00000bf0
        /*0708*/ 	.word	0x000000ff
        /*070c*/ 	.word	0x00000188
        /*0710*/ 	.short	0x0100
        /*0712*/ 	.byte	0x05
	.zero		1


	//   ....[99]....
        /*0714*/ 	.word	0x00000c00
        /*0718*/ 	.word	0x000000ff
        /*071c*/ 	.word	0x00000338
        /*0720*/ 	.short	0x0100
        /*0722*/ 	.byte	0x05
	.zero		1


	//   ....[100]....
        /*0724*/ 	.word	0x00000c10
        /*0728*/ 	.word	0x000000ff
        /*072c*/ 	.word	0x00000190
        /*0730*/ 	.short	0x0100
        /*0732*/ 	.byte	0x05
	.zero		1


	//   ....[101]....
        /*0734*/ 	.word	0x00000c20
        /*0738*/ 	.word	0x000000ff
        /*073c*/ 	.word	0x00000340
        /*0740*/ 	.short	0x0100
        /*0742*/ 	.byte	0x05
	.zero		1


	//   ....[102]....
        /*0744*/ 	.word	0x00000c30
        /*0748*/ 	.word	0x000000ff
        /*074c*/ 	.word	0x00000198
        /*0750*/ 	.short	0x0100
        /*0752*/ 	.byte	0x05
	.zero		1


	//   ....[103]....
        /*0754*/ 	.word	0x00000c40
        /*0758*/ 	.word	0x000000ff
        /*075c*/ 	.word	0x00000348
        /*0760*/ 	.short	0x0100
        /*0762*/ 	.byte	0x05
	.zero		1


	//   ....[104]....
        /*0764*/ 	.word	0x00000c50
        /*0768*/ 	.word	0x000000ff
        /*076c*/ 	.word	0x000001a0
        /*0770*/ 	.short	0x0100
        /*0772*/ 	.byte	0x05
	.zero		1


	//   ....[105]....
        /*0774*/ 	.word	0x00000c60
        /*0778*/ 	.word	0x000000ff
        /*077c*/ 	.word	0x00000350
        /*0780*/ 	.short	0x0100
        /*0782*/ 	.byte	0x05
	.zero		1


	//   ....[106]....
        /*0784*/ 	.word	0x00000c70
        /*0788*/ 	.word	0x000000ff
        /*078c*/ 	.word	0x000001a8
        /*0790*/ 	.short	0x0100
        /*0792*/ 	.byte	0x05
	.zero		1


	//   ....[107]....
        /*0794*/ 	.word	0x00000c80
        /*0798*/ 	.word	0x000000ff
        /*079c*/ 	.word	0x00000358
        /*07a0*/ 	.short	0x0100
        /*07a2*/ 	.byte	0x05
	.zero		1


	//   ....[108]....
        /*07a4*/ 	.word	0x00000dc0
        /*07a8*/ 	.word	0x000000ff
        /*07ac*/ 	.word	0x00000360
        /*07b0*/ 	.short	0x0100
        /*07b2*/ 	.byte	0x06
	.zero		1


	//   ....[109]....
        /*07b4*/ 	.word	0x00000dd0
        /*07b8*/ 	.word	0x000000ff
        /*07bc*/ 	.word	0x00000368
        /*07c0*/ 	.short	0x0100
        /*07c2*/ 	.byte	0x06
	.zero		1


	//   ....[110]....
        /*07c4*/ 	.word	0x00000ec0
        /*07c8*/ 	.word	0x000000ff
        /*07cc*/ 	.word	0x00000370
        /*07d0*/ 	.short	0x0100
        /*07d2*/ 	.byte	0x05
	.zero		1


	//   ....[111]....
        /*07d4*/ 	.word	0x00000ed0
        /*07d8*/ 	.word	0x000000ff
        /*07dc*/ 	.word	0x00000378
        /*07e0*/ 	.short	0x0100
        /*07e2*/ 	.byte	0x05
	.zero		1


	//   ....[112]....
        /*07e4*/ 	.word	0x00001010
        /*07e8*/ 	.word	0x000000ff
        /*07ec*/ 	.word	0x00000380
        /*07f0*/ 	.short	0x0100
        /*07f2*/ 	.byte	0x05
	.zero		1


	//   ....[113]....
        /*07f4*/ 	.word	0x00001020
        /*07f8*/ 	.word	0x000000ff
        /*07fc*/ 	.word	0x00000390
        /*0800*/ 	.short	0x0100
        /*0802*/ 	.byte	0x05
	.zero		1


	//   ....[114]....
        /*0804*/ 	.word	0x00001030
        /*0808*/ 	.word	0x000000ff
        /*080c*/ 	.word	0x00000388
        /*0810*/ 	.short	0x0100
        /*0812*/ 	.byte	0x05
	.zero		1


	//   ....[115]....
        /*0814*/ 	.word	0x00001040
        /*0818*/ 	.word	0x000000ff
        /*081c*/ 	.word	0x00000398
        /*0820*/ 	.short	0x0100
        /*0822*/ 	.byte	0x05
	.zero		1


	//   ....[116]....
        /*0824*/ 	.word	0x00001170
        /*0828*/ 	.word	0x000000ff
        /*082c*/ 	.word	0x000003a0
        /*0830*/ 	.short	0x0100
        /*0832*/ 	.byte	0x06
	.zero		1


	//   ....[117]....
        /*0834*/ 	.word	0x00001180
        /*0838*/ 	.word	0x000000ff
        /*083c*/ 	.word	0x000003c0
        /*0840*/ 	.short	0x0100
        /*0842*/ 	.byte	0x06
	.zero		1


	//   ....[118]....
        /*0844*/ 	.word	0x00001190
        /*0848*/ 	.word	0x000000ff
        /*084c*/ 	.word	0x000003a8
        /*0850*/ 	.short	0x0100
        /*0852*/ 	.byte	0x06
	.zero		1


	//   ....[119]....
        /*0854*/ 	.word	0x000011a0
        /*0858*/ 	.word	0x000000ff
        /*085c*/ 	.word	0x000003c8
        /*0860*/ 	.short	0x0100
        /*0862*/ 	.byte	0x06
	.zero		1


	//   ....[120]....
        /*0864*/ 	.word	0x000011b0
        /*0868*/ 	.word	0x000000ff
        /*086c*/ 	.word	0x000003b0
        /*0870*/ 	.short	0x0100
        /*0872*/ 	.byte	0x06
	.zero		1


	//   ....[121]....
        /*0874*/ 	.word	0x000011c0
        /*0878*/ 	.word	0x000000ff
        /*087c*/ 	.word	0x000003d0
        /*0880*/ 	.short	0x0100
        /*0882*/ 	.byte	0x06
	.zero		1


	//   ....[122]....
        /*0884*/ 	.word	0x000011d0
        /*0888*/ 	.word	0x000000ff
        /*088c*/ 	.word	0x000003b8
        /*0890*/ 	.short	0x0100
        /*0892*/ 	.byte	0x06
	.zero		1


	//   ....[123]....
        /*0894*/ 	.word	0x000011e0
        /*0898*/ 	.word	0x000000ff
        /*089c*/ 	.word	0x000003d8
        /*08a0*/ 	.short	0x0100
        /*08a2*/ 	.byte	0x06
	.zero		1


	//   ....[124]....
        /*08a4*/ 	.word	0x000012d0
        /*08a8*/ 	.word	0x000000ff
        /*08ac*/ 	.word	0x000003e0
        /*08b0*/ 	.short	0x0100
        /*08b2*/ 	.byte	0x05
	.zero		1


	//   ....[125]....
        /*08b4*/ 	.word	0x000012e0
        /*08b8*/ 	.word	0x000000ff
        /*08bc*/ 	.word	0x000003f0
        /*08c0*/ 	.short	0x0100
        /*08c2*/ 	.byte	0x05
	.zero		1


	//   ....[126]....
        /*08c4*/ 	.word	0x000012f0
        /*08c8*/ 	.word	0x000000ff
        /*08cc*/ 	.word	0x000003e8
        /*08d0*/ 	.short	0x0100
        /*08d2*/ 	.byte	0x05
	.zero		1


	//   ....[127]....
        /*08d4*/ 	.word	0x00001300
        /*08d8*/ 	.word	0x000000ff
        /*08dc*/ 	.word	0x000003f8
        /*08e0*/ 	.short	0x0100
        /*08e2*/ 	.byte	0x05
	.zero		1


	//   ....[128]....
        /*08e4*/ 	.word	0x00001bd0
        /*08e8*/ 	.word	0x00000003
        /*08ec*/ 	.word	0x000003f0
        /*08f0*/ 	.short	0x010a
        /*08f2*/ 	.byte	0xff
	.zero		1


	//   ....[129]....
        /*08f4*/ 	.word	0x00001c00
        /*08f8*/ 	.word	0x00000003
        /*08fc*/ 	.word	0x000003e0
        /*0900*/ 	.short	0x0101
        /*0902*/ 	.byte	0xff
	.zero		1


	//   ....[130]....
        /*0904*/ 	.word	0x00001cd0
        /*0908*/ 	.word	0x000000ff
        /*090c*/ 	.word	0x000001b0
        /*0910*/ 	.short	0x010a
        /*0912*/ 	.byte	0x08
	.zero		1


	//   ....[131]....
        /*0914*/ 	.word	0x00001d70
        /*0918*/ 	.word	0x000000ff
        /*091c*/ 	.word	0x000001b0
        /*0920*/ 	.short	0x010a
        /*0922*/ 	.byte	0x21
	.zero		1


	//   ....[132]....
        /*0924*/ 	.word	0x00001ed0
        /*0928*/ 	.word	0x000000ff
        /*092c*/ 	.word	0x000001b0
        /*0930*/ 	.short	0x010a
        /*0932*/ 	.byte	0x08
	.zero		1


	//   ....[133]....
        /*0934*/ 	.word	0x00001fc0
        /*0938*/ 	.word	0x000000ff
        /*093c*/ 	.word	0x00000378
        /*0940*/ 	.short	0x0101
        /*0942*/ 	.byte	0x04
	.zero		1


	//   ....[134]....
        /*0944*/ 	.word	0x00001fe0
        /*0948*/ 	.word	0x000000ff
        /*094c*/ 	.word	0x000001b0
        /*0950*/ 	.short	0x010a
        /*0952*/ 	.byte	0x08
	.zero		1


	//   ....[135]....
        /*0954*/ 	.word	0x00002060
        /*0958*/ 	.word	0x000000ff
        /*095c*/ 	.word	0x000001b0
        /*0960*/ 	.short	0x010a
        /*0962*/ 	.byte	0x11
	.zero		1


	//   ....[136]....
        /*0964*/ 	.word	0x000021c0
        /*0968*/ 	.word	0x000000ff
        /*096c*/ 	.word	0x000001b0
        /*0970*/ 	.short	0x010a
        /*0972*/ 	.byte	0x08
	.zero		1


	//   ....[137]....
        /*0974*/ 	.word	0x000022e0
        /*0978*/ 	.word	0x00000002
        /*097c*/ 	.word	0x00000380
        /*0980*/ 	.short	0x010a
        /*0982*/ 	.byte	0xff
	.zero		1


	//   ....[138]....
        /*0984*/ 	.word	0x000023a0
        /*0988*/ 	.word	0x00000002
        /*098c*/ 	.word	0x00000000
        /*0990*/ 	.short	0x0101
        /*0992*/ 	.byte	0xff
	.zero		1


	//   ....[139]....
        /*0994*/ 	.word	0x00002900
        /*0998*/ 	.word	0x000000ff
        /*099c*/ 	.word	0x00000000
        /*09a0*/ 	.short	0x010a
        /*09a2*/ 	.byte	0x05
	.zero		1


	//   ....[140]....
        /*09a4*/ 	.word	0x00002990
        /*09a8*/ 	.word	0x000000ff
        /*09ac*/ 	.word	0x00000000
        /*09b0*/ 	.short	0x010a
        /*09b2*/ 	.byte	0x05
	.zero		1


	//   ....[141]....
        /*09b4*/ 	.word	0x00002a20
        /*09b8*/ 	.word	0x000000ff
        /*09bc*/ 	.word	0x00000000
        /*09c0*/ 	.short	0x010a
        /*09c2*/ 	.byte	0x05
	.zero		1


	//   ....[142]....
        /*09c4*/ 	.word	0x00002ab0
        /*09c8*/ 	.word	0x000000ff
        /*09cc*/ 	.word	0x00000000
        /*09d0*/ 	.short	0x010a
        /*09d2*/ 	.byte	0x05
	.zero		1


	//   ....[143]....
        /*09d4*/ 	.word	0x00002b40
        /*09d8*/ 	.word	0x000000ff
        /*09dc*/ 	.word	0x00000000
        /*09e0*/ 	.short	0x010a
        /*09e2*/ 	.byte	0x05
	.zero		1


	//   ....[144]....
        /*09e4*/ 	.word	0x00002bd0
        /*09e8*/ 	.word	0x000000ff
        /*09ec*/ 	.word	0x00000000
        /*09f0*/ 	.short	0x010a
        /*09f2*/ 	.byte	0x05
	.zero		1


	//   ....[145]....
        /*09f4*/ 	.word	0x00002c60
        /*09f8*/ 	.word	0x000000ff
        /*09fc*/ 	.word	0x00000000
        /*0a00*/ 	.short	0x010a
        /*0a02*/ 	.byte	0x05
	.zero		1


	//   ....[146]....
        /*0a04*/ 	.word	0x00002cf0
        /*0a08*/ 	.word	0x000000ff
        /*0a0c*/ 	.word	0x00000000
        /*0a10*/ 	.short	0x010a
        /*0a12*/ 	.byte	0x05
	.zero		1


	//   ....[147]....
        /*0a14*/ 	.word	0x00002d80
        /*0a18*/ 	.word	0x000000ff
        /*0a1c*/ 	.word	0x00000000
        /*0a20*/ 	.short	0x010a
        /*0a22*/ 	.byte	0x05
	.zero		1


	//   ....[148]....
        /*0a24*/ 	.word	0x00002e10
        /*0a28*/ 	.word	0x000000ff
        /*0a2c*/ 	.word	0x00000000
        /*0a30*/ 	.short	0x010a
        /*0a32*/ 	.byte	0x05
	.zero		1


	//   ....[149]....
        /*0a34*/ 	.word	0x00002ea0
        /*0a38*/ 	.word	0x000000ff
        /*0a3c*/ 	.word	0x00000000
        /*0a40*/ 	.short	0x010a
        /*0a42*/ 	.byte	0x05
	.zero		1


	//   ....[150]....
        /*0a44*/ 	.word	0x00002f30
        /*0a48*/ 	.word	0x000000ff
        /*0a4c*/ 	.word	0x00000000
        /*0a50*/ 	.short	0x010a
        /*0a52*/ 	.byte	0x05
	.zero		1


	//   ....[151]....
        /*0a54*/ 	.word	0x00002fc0
        /*0a58*/ 	.word	0x000000ff
        /*0a5c*/ 	.word	0x00000000
        /*0a60*/ 	.short	0x010a
        /*0a62*/ 	.byte	0x05
	.zero		1


	//   ....[152]....
        /*0a64*/ 	.word	0x00003050
        /*0a68*/ 	.word	0x000000ff
        /*0a6c*/ 	.word	0x00000000
        /*0a70*/ 	.short	0x010a
        /*0a72*/ 	.byte	0x05
	.zero		1


	//   ....[153]....
        /*0a74*/ 	.word	0x000030e0
        /*0a78*/ 	.word	0x000000ff
        /*0a7c*/ 	.word	0x00000000
        /*0a80*/ 	.short	0x010a
        /*0a82*/ 	.byte	0x05
	.zero		1


	//   ....[154]....
        /*0a84*/ 	.word	0x00003170
        /*0a88*/ 	.word	0x000000ff
        /*0a8c*/ 	.word	0x00000000
        /*0a90*/ 	.short	0x010a
        /*0a92*/ 	.byte	0x05
	.zero		1


	//   ....[155]....
        /*0a94*/ 	.word	0x00003200
        /*0a98*/ 	.word	0x000000ff
        /*0a9c*/ 	.word	0x00000000
        /*0aa0*/ 	.short	0x010a
        /*0aa2*/ 	.byte	0x05
	.zero		1


	//   ....[156]....
        /*0aa4*/ 	.word	0x00003290
        /*0aa8*/ 	.word	0x000000ff
        /*0aac*/ 	.word	0x00000000
        /*0ab0*/ 	.short	0x010a
        /*0ab2*/ 	.byte	0x05
	.zero		1


	//   ....[157]....
        /*0ab4*/ 	.word	0x00003320
        /*0ab8*/ 	.word	0x000000ff
        /*0abc*/ 	.word	0x00000000
        /*0ac0*/ 	.short	0x010a
        /*0ac2*/ 	.byte	0x05
	.zero		1


	//   ....[158]....
        /*0ac4*/ 	.word	0x000033b0
        /*0ac8*/ 	.word	0x000000ff
        /*0acc*/ 	.word	0x00000000
        /*0ad0*/ 	.short	0x010a
        /*0ad2*/ 	.byte	0x05
	.zero		1


	//   ....[159]....
        /*0ad4*/ 	.word	0x00003440
        /*0ad8*/ 	.word	0x000000ff
        /*0adc*/ 	.word	0x00000000
        /*0ae0*/ 	.short	0x010a
        /*0ae2*/ 	.byte	0x05
	.zero		1


	//   ....[160]....
        /*0ae4*/ 	.word	0x000034d0
        /*0ae8*/ 	.word	0x000000ff
        /*0aec*/ 	.word	0x00000000
        /*0af0*/ 	.short	0x010a
        /*0af2*/ 	.byte	0x05
	.zero		1


	//   ....[161]....
        /*0af4*/ 	.word	0x00003560
        /*0af8*/ 	.word	0x000000ff
        /*0afc*/ 	.word	0x00000000
        /*0b00*/ 	.short	0x010a
        /*0b02*/ 	.byte	0x05
	.zero		1


	//   ....[162]....
        /*0b04*/ 	.word	0x000035f0
        /*0b08*/ 	.word	0x000000ff
        /*0b0c*/ 	.word	0x00000000
        /*0b10*/ 	.short	0x010a
        /*0b12*/ 	.byte	0x05
	.zero		1


	//   ....[163]....
        /*0b14*/ 	.word	0x00003680
        /*0b18*/ 	.word	0x000000ff
        /*0b1c*/ 	.word	0x00000000
        /*0b20*/ 	.short	0x010a
        /*0b22*/ 	.byte	0x05
	.zero		1


	//   ....[164]....
        /*0b24*/ 	.word	0x00003710
        /*0b28*/ 	.word	0x000000ff
        /*0b2c*/ 	.word	0x00000000
        /*0b30*/ 	.short	0x010a
        /*0b32*/ 	.byte	0x05
	.zero		1


	//   ....[165]....
        /*0b34*/ 	.word	0x000037a0
        /*0b38*/ 	.word	0x000000ff
        /*0b3c*/ 	.word	0x00000000
        /*0b40*/ 	.short	0x010a
        /*0b42*/ 	.byte	0x05
	.zero		1


	//   ....[166]....
        /*0b44*/ 	.word	0x00003830
        /*0b48*/ 	.word	0x000000ff
        /*0b4c*/ 	.word	0x00000000
        /*0b50*/ 	.short	0x010a
        /*0b52*/ 	.byte	0x05
	.zero		1


	//   ....[167]....
        /*0b54*/ 	.word	0x000038c0
        /*0b58*/ 	.word	0x000000ff
        /*0b5c*/ 	.word	0x00000000
        /*0b60*/ 	.short	0x010a
        /*0b62*/ 	.byte	0x05
	.zero		1


	//   ....[168]....
        /*0b64*/ 	.word	0x00003950
        /*0b68*/ 	.word	0x000000ff
        /*0b6c*/ 	.word	0x00000000
        /*0b70*/ 	.short	0x010a
        /*0b72*/ 	.byte	0x05
	.zero		1


	//   ....[169]....
        /*0b74*/ 	.word	0x000039e0
        /*0b78*/ 	.word	0x000000ff
        /*0b7c*/ 	.word	0x00000000
        /*0b80*/ 	.short	0x010a
        /*0b82*/ 	.byte	0x05
	.zero		1


	//   ....[170]....
        /*0b84*/ 	.word	0x00003a70
        /*0b88*/ 	.word	0x000000ff
        /*0b8c*/ 	.word	0x00000000
        /*0b90*/ 	.short	0x010a
        /*0b92*/ 	.byte	0x05
	.zero		1


	//   ....[171]....
        /*0b94*/ 	.word	0x00003b00
        /*0b98*/ 	.word	0x000000ff
        /*0b9c*/ 	.word	0x00000000
        /*0ba0*/ 	.short	0x010a
        /*0ba2*/ 	.byte	0x05
	.zero		1


	//   ....[172]....
        /*0ba4*/ 	.word	0x00003b90
        /*0ba8*/ 	.word	0x000000ff
        /*0bac*/ 	.word	0x00000000
        /*0bb0*/ 	.short	0x010a
        /*0bb2*/ 	.byte	0x05
	.zero		1


	//   ....[173]....
        /*0bb4*/ 	.word	0x00003c20
        /*0bb8*/ 	.word	0x000000ff
        /*0bbc*/ 	.word	0x00000000
        /*0bc0*/ 	.short	0x010a
        /*0bc2*/ 	.byte	0x05
	.zero		1


	//   ....[174]....
        /*0bc4*/ 	.word	0x00003cb0
        /*0bc8*/ 	.word	0x000000ff
        /*0bcc*/ 	.word	0x00000000
        /*0bd0*/ 	.short	0x010a
        /*0bd2*/ 	.byte	0x05
	.zero		1


	//   ....[175]....
        /*0bd4*/ 	.word	0x00003d40
        /*0bd8*/ 	.word	0x000000ff
        /*0bdc*/ 	.word	0x00000000
        /*0be0*/ 	.short	0x010a
        /*0be2*/ 	.byte	0x05
	.zero		1


	//   ....[176]....
        /*0be4*/ 	.word	0x00003dd0
        /*0be8*/ 	.word	0x000000ff
        /*0bec*/ 	.word	0x00000000
        /*0bf0*/ 	.short	0x010a
        /*0bf2*/ 	.byte	0x05
	.zero		1


	//   ....[177]....
        /*0bf4*/ 	.word	0x00003e60
        /*0bf8*/ 	.word	0x000000ff
        /*0bfc*/ 	.word	0x00000000
        /*0c00*/ 	.short	0x010a
        /*0c02*/ 	.byte	0x05
	.zero		1


	//   ....[178]....
        /*0c04*/ 	.word	0x00003ef0
        /*0c08*/ 	.word	0x000000ff
        /*0c0c*/ 	.word	0x00000000
        /*0c10*/ 	.short	0x010a
        /*0c12*/ 	.byte	0x05
	.zero		1


	//   ....[179]....
        /*0c14*/ 	.word	0x00003f80
        /*0c18*/ 	.word	0x000000ff
        /*0c1c*/ 	.word	0x00000000
        /*0c20*/ 	.short	0x010a
        /*0c22*/ 	.byte	0x05
	.zero		1


	//   ....[180]....
        /*0c24*/ 	.word	0x00004010
        /*0c28*/ 	.word	0x000000ff
        /*0c2c*/ 	.word	0x00000000
        /*0c30*/ 	.short	0x010a
        /*0c32*/ 	.byte	0x05
	.zero		1


	//   ....[181]....
        /*0c34*/ 	.word	0x000040a0
        /*0c38*/ 	.word	0x000000ff
        /*0c3c*/ 	.word	0x00000000
        /*0c40*/ 	.short	0x010a
        /*0c42*/ 	.byte	0x05
	.zero		1


	//   ....[182]....
        /*0c44*/ 	.word	0x00004130
        /*0c48*/ 	.word	0x000000ff
        /*0c4c*/ 	.word	0x00000000
        /*0c50*/ 	.short	0x010a
        /*0c52*/ 	.byte	0x05
	.zero		1


	//   ....[183]....
        /*0c54*/ 	.word	0x000041c0
        /*0c58*/ 	.word	0x000000ff
        /*0c5c*/ 	.word	0x00000000
        /*0c60*/ 	.short	0x010a
        /*0c62*/ 	.byte	0x05
	.zero		1


	//   ....[184]....
        /*0c64*/ 	.word	0x00004250
        /*0c68*/ 	.word	0x000000ff
        /*0c6c*/ 	.word	0x00000000
        /*0c70*/ 	.short	0x010a
        /*0c72*/ 	.byte	0x05
	.zero		1


	//   ....[185]....
        /*0c74*/ 	.word	0x000042e0
        /*0c78*/ 	.word	0x000000ff
        /*0c7c*/ 	.word	0x00000000
        /*0c80*/ 	.short	0x010a
        /*0c82*/ 	.byte	0x05
	.zero		1


	//   ....[186]....
        /*0c84*/ 	.word	0x00004370
        /*0c88*/ 	.word	0x000000ff
        /*0c8c*/ 	.word	0x00000000
        /*0c90*/ 	.short	0x010a
        /*0c92*/ 	.byte	0x05
	.zero		1


	//   ....[187]....
        /*0c94*/ 	.word	0x00004400
        /*0c98*/ 	.word	0x000000ff
        /*0c9c*/ 	.word	0x00000000
        /*0ca0*/ 	.short	0x010a
        /*0ca2*/ 	.byte	0x05
	.zero		1


	//   ....[188]....
        /*0ca4*/ 	.word	0x00004490
        /*0ca8*/ 	.word	0x000000ff
        /*0cac*/ 	.word	0x00000000
        /*0cb0*/ 	.short	0x010a
        /*0cb2*/ 	.byte	0x05
	.zero		1


	//   ....[189]....
        /*0cb4*/ 	.word	0x00004520
        /*0cb8*/ 	.word	0x000000ff
        /*0cbc*/ 	.word	0x00000000
        /*0cc0*/ 	.short	0x010a
        /*0cc2*/ 	.byte	0x05
	.zero		1


	//   ....[190]....
        /*0cc4*/ 	.word	0x000045b0
        /*0cc8*/ 	.word	0x000000ff
        /*0ccc*/ 	.word	0x00000000
        /*0cd0*/ 	.short	0x010a
        /*0cd2*/ 	.byte	0x05
	.zero		1


	//   ....[191]....
        /*0cd4*/ 	.word	0x00004640
        /*0cd8*/ 	.word	0x000000ff
        /*0cdc*/ 	.word	0x00000000
        /*0ce0*/ 	.short	0x010a
        /*0ce2*/ 	.byte	0x05
	.zero		1


	//   ....[192]....
        /*0ce4*/ 	.word	0x000046e0
        /*0ce8*/ 	.word	0x00000000
        /*0cec*/ 	.word	0x00000000
        /*0cf0*/ 	.short	0x010a
        /*0cf2*/ 	.byte	0xff
	.zero		1


	//   ....[193]....
        /*0cf4*/ 	.word	0x00004800
        /*0cf8*/ 	.word	0x00000000
        /*0cfc*/ 	.word	0x000003e0
        /*0d00*/ 	.short	0x010a
        /*0d02*/ 	.byte	0xff
	.zero		1


	//   ....[194]....
        /*0d04*/ 	.word	0x00004860
        /*0d08*/ 	.word	0x00000004
        /*0d0c*/ 	.word	0x00000000
        /*0d10*/ 	.short	0x0101
        /*0d12*/ 	.byte	0xff
	.zero		1


	//   ....[195]....
        /*0d14*/ 	.word	0x00004880
        /*0d18*/ 	.word	0x000000ff
        /*0d1c*/ 	.word	0x00000390
        /*0d20*/ 	.short	0x010a
        /*0d22*/ 	.byte	0x05
	.zero		1


	//   ....[196]....
        /*0d24*/ 	.word	0x000049a0
        /*0d28*/ 	.word	0x00000000
        /*0d2c*/ 	.word	0x00000380
        /*0d30*/ 	.short	0x010a
        /*0d32*/ 	.byte	0xff
	.zero		1


	//   ....[197]....
        /*0d34*/ 	.word	0x00004ab0
        /*0d38*/ 	.word	0x00000000
        /*0d3c*/ 	.word	0x00000000
        /*0d40*/ 	.short	0x0101
        /*0d42*/ 	.byte	0xff
	.zero		1


	//   ....[198]....
        /*0d44*/ 	.word	0x00004b40
        /*0d48*/ 	.word	0x000000ff
        /*0d4c*/ 	.word	0x00000390
        /*0d50*/ 	.short	0x0106
        /*0d52*/ 	.byte	0x05
	.zero		1


	//   ....[199]....
        /*0d54*/ 	.word	0x00004b60
        /*0d58*/ 	.word	0x000000ff
        /*0d5c*/ 	.word	0x00000390
        /*0d60*/ 	.short	0x010a
        /*0d62*/ 	.byte	0x05
	.zero		1


	//   ....[200]....
        /*0d64*/ 	.word	0x00004bf0
        /*0d68*/ 	.word	0x000000ff
        /*0d6c*/ 	.word	0x00000390
        /*0d70*/ 	.short	0x0106
        /*0d72*/ 	.byte	0x04
	.zero		1


	//   ....[201]....
        /*0d74*/ 	.word	0x00004c30
        /*0d78*/ 	.word	0x00000000
        /*0d7c*/ 	.word	0x00000390
        /*0d80*/ 	.short	0x010a
        /*0d82*/ 	.byte	0xff
	.zero		1


	//   ....[202]....
        /*0d84*/ 	.word	0x00005100
        /*0d88*/ 	.word	0x00000000
        /*0d8c*/ 	.word	0x00000380
        /*0d90*/ 	.short	0x010a
        /*0d92*/ 	.byte	0xff
	.zero		1


	//   ....[203]....
        /*0d94*/ 	.word	0x00005200
        /*0d98*/ 	.word	0x00000003
        /*0d9c*/ 	.word	0x00000000
        /*0da0*/ 	.short	0x0101
        /*0da2*/ 	.byte	0xff
	.zero		1


	//   ....[204]....
        /*0da4*/ 	.word	0x00005210
        /*0da8*/ 	.word	0x000000ff
        /*0dac*/ 	.word	0x00000000
        /*0db0*/ 	.short	0x010a
        /*0db2*/ 	.byte	0x04
	.zero		1


	//   ....[205]....
        /*0db4*/ 	.word	0x00005230
        /*0db8*/ 	.word	0x000000ff
        /*0dbc*/ 	.word	0x000003c0
        /*0dc0*/ 	.short	0x010a
        /*0dc2*/ 	.byte	0x09
	.zero		1


	//   ....[206]....
        /*0dc4*/ 	.word	0x00005370
        /*0dc8*/ 	.word	0x000000ff
        /*0dcc*/ 	.word	0x00000000
        /*0dd0*/ 	.short	0x010a
        /*0dd2*/ 	.byte	0x07
	.zero		1


	//   ....[207]....
        /*0dd4*/ 	.word	0x00005470
        /*0dd8*/ 	.word	0x000000ff
        /*0ddc*/ 	.word	0x00000000
        /*0de0*/ 	.short	0x010a
        /*0de2*/ 	.byte	0x04
	.zero		1


	//   ....[208]....
        /*0de4*/ 	.word	0x00005660
        /*0de8*/ 	.word	0x000000ff
        /*0dec*/ 	.word	0x00000000
        /*0df0*/ 	.short	0x010a
        /*0df2*/ 	.byte	0x05
	.zero		1


	//   ....[209]....
        /*0df4*/ 	.word	0x000056f0
        /*0df8*/ 	.word	0x000000ff
        /*0dfc*/ 	.word	0x00000000
        /*0e00*/ 	.short	0x010a
        /*0e02*/ 	.byte	0x05
	.zero		1


	//   ....[210]....
        /*0e04*/ 	.word	0x00005780
        /*0e08*/ 	.word	0x000000ff
        /*0e0c*/ 	.word	0x00000000
        /*0e10*/ 	.short	0x010a
        /*0e12*/ 	.byte	0x05
	.zero		1


	//   ....[211]....
        /*0e14*/ 	.word	0x00005810
        /*0e18*/ 	.word	0x000000ff
        /*0e1c*/ 	.word	0x00000000
        /*0e20*/ 	.short	0x010a
        /*0e22*/ 	.byte	0x07
	.zero		1


	//   ....[212]....
        /*0e24*/ 	.word	0x00005c50
        /*0e28*/ 	.word	0x00000000
        /*0e2c*/ 	.word	0x00000380
        /*0e30*/ 	.short	0x010a
        /*0e32*/ 	.byte	0xff
	.zero		1


	//   ....[213]....
        /*0e34*/ 	.word	0x00005d40
        /*0e38*/ 	.word	0x00000000
        /*0e3c*/ 	.word	0x00000000
        /*0e40*/ 	.short	0x0101
        /*0e42*/ 	.byte	0xff
	.zero		1


	//   ....[214]....
        /*0e44*/ 	.word	0x00006060
        /*0e48*/ 	.word	0x000000ff
        /*0e4c*/ 	.word	0x00000378
        /*0e50*/ 	.short	0x010a
        /*0e52*/ 	.byte	0x06
	.zero		1


	//   ....[215]....
        /*0e54*/ 	.word	0x000061e0
        /*0e58*/ 	.word	0x000000ff
        /*0e5c*/ 	.word	0x00000368
        /*0e60*/ 	.short	0x010a
        /*0e62*/ 	.byte	0x06
	.zero		1


	//   ....[216]....
        /*0e64*/ 	.word	0x00006510
        /*0e68*/ 	.word	0x000000ff
        /*0e6c*/ 	.word	0x00000360
        /*0e70*/ 	.short	0x010b
        /*0e72*/ 	.byte	0x06
	.zero		1


	//   ....[217]....
        /*0e74*/ 	.word	0x00006530
        /*0e78*/ 	.word	0x000000ff
        /*0e7c*/ 	.word	0x00000000
        /*0e80*/ 	.short	0x0101
        /*0e82*/ 	.byte	0x25
	.zero		1


	//   ....[218]....
        /*0e84*/ 	.word	0x00006570
        /*0e88*/ 	.word	0x00000000
        /*0e8c*/ 	.word	0x00000368
        /*0e90*/ 	.short	0x010a
        /*0e92*/ 	.byte	0xff
	.zero		1


	//   ....[219]....
        /*0e94*/ 	.word	0x000068d0
        /*0e98*/ 	.word	0x00000000
        /*0e9c*/ 	.word	0x00000380
        /*0ea0*/ 	.short	0x010a
        /*0ea2*/ 	.byte	0xff
	.zero		1


	//   ....[220]....
        /*0ea4*/ 	.word	0x000069e0
        /*0ea8*/ 	.word	0x00000000
        /*0eac*/ 	.word	0x00000000
        /*0eb0*/ 	.short	0x0101
        /*0eb2*/ 	.byte	0xff
	.zero		1


	//   ....[221]....
        /*0eb4*/ 	.word	0x00007390
        /*0eb8*/ 	.word	0x000000ff
        /*0ebc*/ 	.word	0x00000360
        /*0ec0*/ 	.short	0x010a
        /*0ec2*/ 	.byte	0x2b
	.zero		1


	//   ....[222]....
        /*0ec4*/ 	.word	0x000073b0
        /*0ec8*/ 	.word	0x0000005c
        /*0ecc*/ 	.word	0x000003a0
        /*0ed0*/ 	.short	0x010a
        /*0ed2*/ 	.byte	0xff
	.zero		1


	//   ....[223]....
        /*0ed4*/ 	.word	0x00007500
        /*0ed8*/ 	.word	0x000000ff
        /*0edc*/ 	.word	0x00000360
        /*0ee0*/ 	.short	0x010a
        /*0ee2*/ 	.byte	0x2b
	.zero		1


	//   ....[224]....
        /*0ee4*/ 	.word	0x000075e0
        /*0ee8*/ 	.word	0x000000ff
        /*0eec*/ 	.word	0x00000000
        /*0ef0*/ 	.short	0x0101
        /*0ef2*/ 	.byte	0x04
	.zero		1


	//   ....[225]....
        /*0ef4*/ 	.word	0x00007640
        /*0ef8*/ 	.word	0x0000005c
        /*0efc*/ 	.word	0x000003a0
        /*0f00*/ 	.short	0x010a
        /*0f02*/ 	.byte	0xff
	.zero		1


	//   ....[226]....
        /*0f04*/ 	.word	0x00007a10
        /*0f08*/ 	.word	0x000000ff
        /*0f0c*/ 	.word	0x00000000
        /*0f10*/ 	.short	0x0101
        /*0f12*/ 	.byte	0x05
	.zero		1


	//   ....[227]....
        /*0f14*/ 	.word	0x000082a0
        /*0f18*/ 	.word	0x00000003
        /*0f1c*/ 	.word	0x000003f0
        /*0f20*/ 	.short	0x010a
        /*0f22*/ 	.byte	0xff
	.zero		1


	//   ....[228]....
        /*0f24*/ 	.word	0x00008300
        /*0f28*/ 	.word	0x00000002
        /*0f2c*/ 	.word	0x000001b0
        /*0f30*/ 	.short	0x010a
        /*0f32*/ 	.byte	0xff
	.zero		1


	//   ....[229]....
        /*0f34*/ 	.word	0x00008360
        /*0f38*/ 	.word	0x00000002
        /*0f3c*/ 	.word	0x000001b0
        /*0f40*/ 	.short	0x010a
        /*0f42*/ 	.byte	0xff
	.zero		1


	//   ....[230]....
        /*0f44*/ 	.word	0x000083b0
        /*0f48*/ 	.word	0x00000002
        /*0f4c*/ 	.word	0x00000380
        /*0f50*/ 	.short	0x010a
        /*0f52*/ 	.byte	0xff
	.zero		1


	//   ....[231]....
        /*0f54*/ 	.word	0x00008410
        /*0f58*/ 	.word	0x00000000
        /*0f5c*/ 	.word	0x00000000
        /*0f60*/ 	.short	0x010a
        /*0f62*/ 	.byte	0xff
	.zero		1


	//   ....[232]....
        /*0f64*/ 	.word	0x00008470
        /*0f68*/ 	.word	0x00000000
        /*0f6c*/ 	.word	0x00000000
        /*0f70*/ 	.short	0x010a
        /*0f72*/ 	.byte	0xff
	.zero		1


	//   ....[233]....
        /*0f74*/ 	.word	0x000084d0
        /*0f78*/ 	.word	0x00000000
        /*0f7c*/ 	.word	0x00000000
        /*0f80*/ 	.short	0x010a
        /*0f82*/ 	.byte	0xff
	.zero		1


	//   ....[234]....
        /*0f84*/ 	.word	0x00008530
        /*0f88*/ 	.word	0x00000000
        /*0f8c*/ 	.word	0x00000000
        /*0f90*/ 	.short	0x010a
        /*0f92*/ 	.byte	0xff
	.zero		1


	//   ....[235]....
        /*0f94*/ 	.word	0x00008590
        /*0f98*/ 	.word	0x00000000
        /*0f9c*/ 	.word	0x00000000
        /*0fa0*/ 	.short	0x010a
        /*0fa2*/ 	.byte	0xff
	.zero		1


	//   ....[236]....
        /*0fa4*/ 	.word	0x000085f0
        /*0fa8*/ 	.word	0x00000000
        /*0fac*/ 	.word	0x00000000
        /*0fb0*/ 	.short	0x010a
        /*0fb2*/ 	.byte	0xff
	.zero		1


	//   ....[237]....
        /*0fb4*/ 	.word	0x00008650
        /*0fb8*/ 	.word	0x00000000
        /*0fbc*/ 	.word	0x00000000
        /*0fc0*/ 	.short	0x010a
        /*0fc2*/ 	.byte	0xff
	.zero		1


	//   ....[238]....
        /*0fc4*/ 	.word	0x000086b0
        /*0fc8*/ 	.word	0x00000000
        /*0fcc*/ 	.word	0x00000000
        /*0fd0*/ 	.short	0x010a
        /*0fd2*/ 	.byte	0xff
	.zero		1


	//   ....[239]....
        /*0fd4*/ 	.word	0x00008710
        /*0fd8*/ 	.word	0x00000000
        /*0fdc*/ 	.word	0x00000000
        /*0fe0*/ 	.short	0x010a
        /*0fe2*/ 	.byte	0xff
	.zero		1


	//   ....[240]....
        /*0fe4*/ 	.word	0x00008770
        /*0fe8*/ 	.word	0x00000000
        /*0fec*/ 	.word	0x00000000
        /*0ff0*/ 	.short	0x010a
        /*0ff2*/ 	.byte	0xff
	.zero		1


	//   ....[241]....
        /*0ff4*/ 	.word	0x000087d0
        /*0ff8*/ 	.word	0x00000000
        /*0ffc*/ 	.word	0x00000000
        /*1000*/ 	.short	0x010a
        /*1002*/ 	.byte	0xff
	.zero		1


	//   ....[242]....
        /*1004*/ 	.word	0x00008830
        /*1008*/ 	.word	0x00000000
        /*100c*/ 	.word	0x00000000
        /*1010*/ 	.short	0x010a
        /*1012*/ 	.byte	0xff
	.zero		1


	//   ....[243]....
        /*1014*/ 	.word	0x00008890
        /*1018*/ 	.word	0x00000000
        /*101c*/ 	.word	0x00000000
        /*1020*/ 	.short	0x010a
        /*1022*/ 	.byte	0xff
	.zero		1


	//   ....[244]....
        /*1024*/ 	.word	0x000088f0
        /*1028*/ 	.word	0x00000000
        /*102c*/ 	.word	0x00000000
        /*1030*/ 	.short	0x010a
        /*1032*/ 	.byte	0xff
	.zero		1


	//   ....[245]....
        /*1034*/ 	.word	0x00008950
        /*1038*/ 	.word	0x00000000
        /*103c*/ 	.word	0x00000000
        /*1040*/ 	.short	0x010a
        /*1042*/ 	.byte	0xff
	.zero		1


	//   ....[246]....
        /*1044*/ 	.word	0x000089b0
        /*1048*/ 	.word	0x00000000
        /*104c*/ 	.word	0x00000000
        /*1050*/ 	.short	0x010a
        /*1052*/ 	.byte	0xff
	.zero		1


	//   ....[247]....
        /*1054*/ 	.word	0x00008a10
        /*1058*/ 	.word	0x00000000
        /*105c*/ 	.word	0x00000000
        /*1060*/ 	.short	0x010a
        /*1062*/ 	.byte	0xff
	.zero		1


	//   ....[248]....
        /*1064*/ 	.word	0x00008a70
        /*1068*/ 	.word	0x00000000
        /*106c*/ 	.word	0x00000000
        /*1070*/ 	.short	0x010a
        /*1072*/ 	.byte	0xff
	.zero		1


	//   ....[249]....
        /*1074*/ 	.word	0x00008ad0
        /*1078*/ 	.word	0x00000000
        /*107c*/ 	.word	0x00000000
        /*1080*/ 	.short	0x010a
        /*1082*/ 	.byte	0xff
	.zero		1


	//   ....[250]....
        /*1084*/ 	.word	0x00008b30
        /*1088*/ 	.word	0x00000000
        /*108c*/ 	.word	0x00000000
        /*1090*/ 	.short	0x010a
        /*1092*/ 	.byte	0xff
	.zero		1


	//   ....[251]....
        /*1094*/ 	.word	0x00008b90
        /*1098*/ 	.word	0x00000000
        /*109c*/ 	.word	0x00000000
        /*10a0*/ 	.short	0x010a
        /*10a2*/ 	.byte	0xff
	.zero		1


	//   ....[252]....
        /*10a4*/ 	.word	0x00008bf0
        /*10a8*/ 	.word	0x00000000
        /*10ac*/ 	.word	0x00000000
        /*10b0*/ 	.short	0x010a
        /*10b2*/ 	.byte	0xff
	.zero		1


	//   ....[253]....
        /*10b4*/ 	.word	0x00008c50
        /*10b8*/ 	.word	0x00000000
        /*10bc*/ 	.word	0x00000000
        /*10c0*/ 	.short	0x010a
        /*10c2*/ 	.byte	0xff
	.zero		1


	//   ....[254]....
        /*10c4*/ 	.word	0x00008cb0
        /*10c8*/ 	.word	0x00000000
        /*10cc*/ 	.word	0x00000000
        /*10d0*/ 	.short	0x010a
        /*10d2*/ 	.byte	0xff
	.zero		1


	//   ....[255]....
        /*10d4*/ 	.word	0x00008d10
        /*10d8*/ 	.word	0x00000000
        /*10dc*/ 	.word	0x00000000
        /*10e0*/ 	.short	0x010a
        /*10e2*/ 	.byte	0xff
	.zero		1


	//   ....[0]....
        /*10e4*/ 	.word	0x00008d70
        /*10e8*/ 	.word	0x00000000
        /*10ec*/ 	.word	0x00000000
        /*10f0*/ 	.short	0x010a
        /*10f2*/ 	.byte	0xff
	.zero		1


	//   ....[1]....
        /*10f4*/ 	.word	0x00008dd0
        /*10f8*/ 	.word	0x00000000
        /*10fc*/ 	.word	0x00000000
        /*1100*/ 	.short	0x010a
        /*1102*/ 	.byte	0xff
	.zero		1


	//   ....[2]....
        /*1104*/ 	.word	0x00008e30
        /*1108*/ 	.word	0x00000000
        /*110c*/ 	.word	0x00000000
        /*1110*/ 	.short	0x010a
        /*1112*/ 	.byte	0xff
	.zero		1


	//   ....[3]....
        /*1114*/ 	.word	0x00008e90
        /*1118*/ 	.word	0x00000000
        /*111c*/ 	.word	0x00000000
        /*1120*/ 	.short	0x010a
        /*1122*/ 	.byte	0xff
	.zero		1


	//   ....[4]....
        /*1124*/ 	.word	0x00008ef0
        /*1128*/ 	.word	0x00000000
        /*112c*/ 	.word	0x00000000
        /*1130*/ 	.short	0x010a
        /*1132*/ 	.byte	0xff
	.zero		1


	//   ....[5]....
        /*1134*/ 	.word	0x00008f50
        /*1138*/ 	.word	0x00000000
        /*113c*/ 	.word	0x00000000
        /*1140*/ 	.short	0x010a
        /*1142*/ 	.byte	0xff
	.zero		1


	//   ....[6]....
        /*1144*/ 	.word	0x00008fb0
        /*1148*/ 	.word	0x00000000
        /*114c*/ 	.word	0x00000000
        /*1150*/ 	.short	0x010a
        /*1152*/ 	.byte	0xff
	.zero		1


	//   ....[7]....
        /*1154*/ 	.word	0x00009010
        /*1158*/ 	.word	0x00000000
        /*115c*/ 	.word	0x00000000
        /*1160*/ 	.short	0x010a
        /*1162*/ 	.byte	0xff
	.zero		1


	//   ....[8]....
        /*1164*/ 	.word	0x00009070
        /*1168*/ 	.word	0x00000000
        /*116c*/ 	.word	0x00000000
        /*1170*/ 	.short	0x010a
        /*1172*/ 	.byte	0xff
	.zero		1


	//   ....[9]....
        /*1174*/ 	.word	0x000090d0
        /*1178*/ 	.word	0x00000000
        /*117c*/ 	.word	0x00000000
        /*1180*/ 	.short	0x010a
        /*1182*/ 	.byte	0xff
	.zero		1


	//   ....[10]....
        /*1184*/ 	.word	0x00009130
        /*1188*/ 	.word	0x00000000
        /*118c*/ 	.word	0x00000000
        /*1190*/ 	.short	0x010a
        /*1192*/ 	.byte	0xff
	.zero		1


	//   ....[11]....
        /*1194*/ 	.word	0x00009190
        /*1198*/ 	.word	0x00000000
        /*119c*/ 	.word	0x00000000
        /*11a0*/ 	.short	0x010a
        /*11a2*/ 	.byte	0xff
	.zero		1


	//   ....[12]....
        /*11a4*/ 	.word	0x000091f0
        /*11a8*/ 	.word	0x00000000
        /*11ac*/ 	.word	0x00000000
        /*11b0*/ 	.short	0x010a
        /*11b2*/ 	.byte	0xff
	.zero		1


	//   ....[13]....
        /*11b4*/ 	.word	0x00009250
        /*11b8*/ 	.word	0x00000000
        /*11bc*/ 	.word	0x00000000
        /*11c0*/ 	.short	0x010a
        /*11c2*/ 	.byte	0xff
	.zero		1


	//   ....[14]....
        /*11c4*/ 	.word	0x000092b0
        /*11c8*/ 	.word	0x00000000
        /*11cc*/ 	.word	0x00000000
        /*11d0*/ 	.short	0x010a
        /*11d2*/ 	.byte	0xff
	.zero		1


	//   ....[15]....
        /*11d4*/ 	.word	0x00009310
        /*11d8*/ 	.word	0x00000000
        /*11dc*/ 	.word	0x00000000
        /*11e0*/ 	.short	0x010a
        /*11e2*/ 	.byte	0xff
	.zero		1


	//   ....[16]....
        /*11e4*/ 	.word	0x00009370
        /*11e8*/ 	.word	0x00000000
        /*11ec*/ 	.word	0x00000000
        /*11f0*/ 	.short	0x010a
        /*11f2*/ 	.byte	0xff
	.zero		1


	//   ....[17]....
        /*11f4*/ 	.word	0x000093d0
        /*11f8*/ 	.word	0x00000000
        /*11fc*/ 	.word	0x00000000
        /*1200*/ 	.short	0x010a
        /*1202*/ 	.byte	0xff
	.zero		1


	//   ....[18]....
        /*1204*/ 	.word	0x00009430
        /*1208*/ 	.word	0x00000000
        /*120c*/ 	.word	0x00000000
        /*1210*/ 	.short	0x010a
        /*1212*/ 	.byte	0xff
	.zero		1


	//   ....[19]....
        /*1214*/ 	.word	0x00009490
        /*1218*/ 	.word	0x00000000
        /*121c*/ 	.word	0x00000000
        /*1220*/ 	.short	0x010a
        /*1222*/ 	.byte	0xff
	.zero		1


	//   ....[20]....
        /*1224*/ 	.word	0x000094f0
        /*1228*/ 	.word	0x00000000
        /*122c*/ 	.word	0x00000000
        /*1230*/ 	.short	0x010a
        /*1232*/ 	.byte	0xff
	.zero		1


	//   ....[21]....
        /*1234*/ 	.word	0x00009550
        /*1238*/ 	.word	0x00000000
        /*123c*/ 	.word	0x00000000
        /*1240*/ 	.short	0x010a
        /*1242*/ 	.byte	0xff
	.zero		1


	//   ....[22]....
        /*1244*/ 	.word	0x000095b0
        /*1248*/ 	.word	0x00000000
        /*124c*/ 	.word	0x00000000
        /*1250*/ 	.short	0x010a
        /*1252*/ 	.byte	0xff
	.zero		1


	//   ....[23]....
        /*1254*/ 	.word	0x00009610
        /*1258*/ 	.word	0x00000000
        /*125c*/ 	.word	0x00000000
        /*1260*/ 	.short	0x010a
        /*1262*/ 	.byte	0xff
	.zero		1


	//   ....[24]....
        /*1264*/ 	.word	0x00009670
        /*1268*/ 	.word	0x00000000
        /*126c*/ 	.word	0x00000000
        /*1270*/ 	.short	0x010a
        /*1272*/ 	.byte	0xff
	.zero		1


	//   ....[25]....
        /*1274*/ 	.word	0x000096d0
        /*1278*/ 	.word	0x00000000
        /*127c*/ 	.word	0x00000000
        /*1280*/ 	.short	0x010a
        /*1282*/ 	.byte	0xff
	.zero		1


	//   ....[26]....
        /*1284*/ 	.word	0x00009730
        /*1288*/ 	.word	0x00000000
        /*128c*/ 	.word	0x00000000
        /*1290*/ 	.short	0x010a
        /*1292*/ 	.byte	0xff
	.zero		1


	//   ....[27]....
        /*1294*/ 	.word	0x00009790
        /*1298*/ 	.word	0x00000000
        /*129c*/ 	.word	0x00000000
        /*12a0*/ 	.short	0x010a
        /*12a2*/ 	.byte	0xff
	.zero		1


	//   ....[28]....
        /*12a4*/ 	.word	0x000097e0
        /*12a8*/ 	.word	0x00000000
        /*12ac*/ 	.word	0x000003e0
        /*12b0*/ 	.short	0x010a
        /*12b2*/ 	.byte	0xff
	.zero		1


	//   ....[29]....
        /*12b4*/ 	.word	0x00009840
        /*12b8*/ 	.word	0x00000000
        /*12bc*/ 	.word	0x00000390
        /*12c0*/ 	.short	0x010a
        /*12c2*/ 	.byte	0xff
	.zero		1


	//   ....[30]....
        /*12c4*/ 	.word	0x00009890
        /*12c8*/ 	.word	0x00000000
        /*12cc*/ 	.word	0x00000380
        /*12d0*/ 	.short	0x010a
        /*12d2*/ 	.byte	0xff
	.zero		1


	//   ....[31]....
        /*12d4*/ 	.word	0x000098f0
        /*12d8*/ 	.word	0x00000000
        /*12dc*/ 	.word	0x00000390
        /*12e0*/ 	.short	0x010a
        /*12e2*/ 	.byte	0xff
	.zero		1


	//   ....[32]....
        /*12e4*/ 	.word	0x00009940
        /*12e8*/ 	.word	0x00000000
        /*12ec*/ 	.word	0x00000380
        /*12f0*/ 	.short	0x010a
        /*12f2*/ 	.byte	0xff
	.zero		1


	//   ....[33]....
        /*12f4*/ 	.word	0x000099a0
        /*12f8*/ 	.word	0x00000003
        /*12fc*/ 	.word	0x000003c0
        /*1300*/ 	.short	0x010a
        /*1302*/ 	.byte	0xff
	.zero		1


	//   ....[34]....
        /*1304*/ 	.word	0x00009a00
        /*1308*/ 	.word	0x00000000
        /*130c*/ 	.word	0x00000000
        /*1310*/ 	.short	0x010a
        /*1312*/ 	.byte	0xff
	.zero		1


	//   ....[35]....
        /*1314*/ 	.word	0x00009a60
        /*1318*/ 	.word	0x00000000
        /*131c*/ 	.word	0x00000000
        /*1320*/ 	.short	0x010a
        /*1322*/ 	.byte	0xff
	.zero		1


	//   ....[36]....
        /*1324*/ 	.word	0x00009ac0
        /*1328*/ 	.word	0x00000000
        /*132c*/ 	.word	0x00000000
        /*1330*/ 	.short	0x010a
        /*1332*/ 	.byte	0xff
	.zero		1


	//   ....[37]....
        /*1334*/ 	.word	0x00009b20
        /*1338*/ 	.word	0x00000000
        /*133c*/ 	.word	0x00000000
        /*1340*/ 	.short	0x010a
        /*1342*/ 	.byte	0xff
	.zero		1


	//   ....[38]....
        /*1344*/ 	.word	0x00009b80
        /*1348*/ 	.word	0x00000000
        /*134c*/ 	.word	0x00000000
        /*1350*/ 	.short	0x010a
        /*1352*/ 	.byte	0xff
	.zero		1


	//   ....[39]....
        /*1354*/ 	.word	0x00009bd0
        /*1358*/ 	.word	0x00000000
        /*135c*/ 	.word	0x00000380
        /*1360*/ 	.short	0x010a
        /*1362*/ 	.byte	0xff
	.zero		1


	//   ....[40]....
        /*1364*/ 	.word	0x00009c30
        /*1368*/ 	.word	0x00000000
        /*136c*/ 	.word	0x00000378
        /*1370*/ 	.short	0x010a
        /*1372*/ 	.byte	0xff
	.zero		1


	//   ....[41]....
        /*1374*/ 	.word	0x00009c90
        /*1378*/ 	.word	0x00000003
        /*137c*/ 	.word	0x00000368
        /*1380*/ 	.short	0x010a
        /*1382*/ 	.byte	0xff
	.zero		1


	//   ....[42]....
        /*1384*/ 	.word	0x00009ce0
        /*1388*/ 	.word	0x00000000
        /*138c*/ 	.word	0x00000380
        /*1390*/ 	.short	0x010a
        /*1392*/ 	.byte	0xff
	.zero		1


	//   ....[43]....
        /*1394*/ 	.word	0x00009d40
        /*1398*/ 	.word	0x00000000
        /*139c*/ 	.word	0x00000360
        /*13a0*/ 	.short	0x010a
        /*13a2*/ 	.byte	0xff
	.zero		1


	//   ....[44]....
        /*13a4*/ 	.word	0x00009d90
        /*13a8*/ 	.word	0x0000005c
        /*13ac*/ 	.word	0x000003a0
        /*13b0*/ 	.short	0x010a
        /*13b2*/ 	.byte	0xff
	.zero		1


	//----- nvinfo : EIATTR_NUM_MBARRIERS
	.align		4
.L_47:
        /*13b4*/ 	.byte	0x03, 0x38
        /*13b6*/ 	.short	0x0080


	//----- nvinfo : EIATTR_EXIT_INSTR_OFFSETS
	.align		4
        /*13b8*/ 	.byte	0x04, 0x1c
        /*13ba*/ 	.short	(.L_49 - .L_48)


	//   ....[0]....
.L_48:
        /*13bc*/ 	.word	0x00004710


	//   ....[1]....
        /*13c0*/ 	.word	0x00004c00


	//   ....[2]....
        /*13c4*/ 	.word	0x00004c60


	//   ....[3]....
        /*13c8*/ 	.word	0x00005a70


	//   ....[4]....
        /*13cc*/ 	.word	0x000065a0


	//   ....[5]....
        /*13d0*/ 	.word	0x000065e0


	//   ....[6]....
        /*13d4*/ 	.word	0x00008290


	//----- nvinfo : EIATTR_MAX_THREADS
	.align		4
.L_49:
        /*13d8*/ 	.byte	0x04, 0x05
        /*13da*/ 	.short	(.L_51 - .L_50)
.L_50:
        /*13dc*/ 	.word	0x00000100
        /*13e0*/ 	.word	0x00000001
        /*13e4*/ 	.word	0x00000001


	//----- nvinfo : EIATTR_CRS_STACK_SIZE
	.align		4
.L_51:
        /*13e8*/ 	.byte	0x04, 0x1e
        /*13ea*/ 	.short	(.L_53 - .L_52)
.L_52:
        /*13ec*/ 	.word	0x00000000


	//----- nvinfo : EIATTR_CBANK_PARAM_SIZE
	.align		4
.L_53:
        /*13f0*/ 	.byte	0x03, 0x19
        /*13f2*/ 	.short	0x0800


	//----- nvinfo : EIATTR_PARAM_CBANK
	.align		4
        /*13f4*/ 	.byte	0x04, 0x0a
        /*13f6*/ 	.short	(.L_55 - .L_54)
	.align		4
.L_54:
        /*13f8*/ 	.word	index@(.nv.constant0._ZN7cutlass13device_kernelINS_4gemm6kernel13GemmUniversalIN4cute5tupleIJiiiiEEENS1_10collective13CollectiveMmaINS1_35MainloopSm100TmaUmmaWarpSpecializedILi54ELi2ELi4ENS5_IJNS4_1CILi1EEESB_SB_EEEEENS5_IJNSA_ILi64EEESE_NSA_ILi32EEEEEENS_12float_e5m2_tENS5_IJSB_llEEESH_NS5_IJlSB_lEEENS4_8TiledMMAINS4_8MMA_AtomIJNS4_10MMA_TraitsINS4_19SM100_MMA_F8F6F4_SSEJSH_SH_fSE_SE_NS4_17integral_constantINS4_4UMMA5MajorELSQ_1EEENSO_ISQ_LSQ_0EEENSO_INSP_7ScaleInELST_0EEESU_EEEEEENS4_6LayoutISC_NS5_IJNSA_ILi0EEESY_SY_EEEEENS5_IJNS4_10UnderscoreES11_S11_EEEEENS4_13SM90_TMA_LOADENS4_14ComposedLayoutINS4_7SwizzleILi2ELi4ELi3EEENS4_18smem_ptr_flag_bitsILi8EEENSX_INS5_IJSE_NSA_ILi8EEEEEENS5_IJSB_SE_EEEEEEEvNS4_8identityES14_NS15_INS16_ILi1ELi4ELi3EEES19_NSX_INS5_IJS1A_SF_EEENS5_IJSF_SB_EEEEEEEvS1F_EENS_8epilogue10collective18CollectiveEpilogueINS1M_23Sm100TmaWarpSpecializedILi1ELi1ELi32ELb0ELb0EEEJSG_NS5_IJNSX_ISE_SB_EES1R_EEESH_SJ_SH_SJ_NS1M_6fusion15FusionCallbacksIS1Q_NS1T_17LinearCombinationISH_fSH_fLNS_15FloatRoundStyleE2EEESG_S1S_JEEENS4_5SM1004TMEM4LOAD26SM100_TMEM_LOAD_16dp32b32xES14_NS15_IS17_S19_NSX_INS5_IJS1A_SE_EEENS5_IJSE_SB_EEEEEEENS4_39AutoVectorizingCopyWithAssumedAlignmentILi128EEENS4_14SM90_TMA_STOREES26_S28_S28_EEEvvEEEEvNT_6ParamsE)
        /*13fc*/ 	.short	0x0380
        /*13fe*/ 	.short	0x0800


	//----- nvinfo : EIATTR_SW_WAR
	.align		4
.L_55:
        /*1400*/ 	.byte	0x04, 0x36
        /*1402*/ 	.short	(.L_57 - .L_56)
.L_56:
        /*1404*/ 	.word	0x00000008
.L_57:


//--------------------- .nv.callgraph             --------------------------
	.section	.nv.callgraph,"",@"SHT_CUDA_CALLGRAPH"
	.align	4
	.sectionentsize	8
	.align		4
        /*0000*/ 	.word	0x00000000
	.align		4
        /*0004*/ 	.word	0xffffffff
	.align		4
        /*0008*/ 	.word	index@(_ZN7cutlass13device_kernelINS_4gemm6kernel13GemmUniversalIN4cute5tupleIJiiiiEEENS1_10collective13CollectiveMmaINS1_35MainloopSm100TmaUmmaWarpSpecializedILi54ELi2ELi4ENS5_IJNS4_1CILi1EEESB_SB_EEEEENS5_IJNSA_ILi64EEESE_NSA_ILi32EEEEEENS_12float_e5m2_tENS5_IJSB_llEEESH_NS5_IJlSB_lEEENS4_8TiledMMAINS4_8MMA_AtomIJNS4_10MMA_TraitsINS4_19SM100_MMA_F8F6F4_SSEJSH_SH_fSE_SE_NS4_17integral_constantINS4_4UMMA5MajorELSQ_1EEENSO_ISQ_LSQ_0EEENSO_INSP_7ScaleInELST_0EEESU_EEEEEENS4_6LayoutISC_NS5_IJNSA_ILi0EEESY_SY_EEEEENS5_IJNS4_10UnderscoreES11_S11_EEEEENS4_13SM90_TMA_LOADENS4_14ComposedLayoutINS4_7SwizzleILi2ELi4ELi3EEENS4_18smem_ptr_flag_bitsILi8EEENSX_INS5_IJSE_NSA_ILi8EEEEEENS5_IJSB_SE_EEEEEEEvNS4_8identityES14_NS15_INS16_ILi1ELi4ELi3EEES19_NSX_INS5_IJS1A_SF_EEENS5_IJSF_SB_EEEEEEEvS1F_EENS_8epilogue10collective18CollectiveEpilogueINS1M_23Sm100TmaWarpSpecializedILi1ELi1ELi32ELb0ELb0EEEJSG_NS5_IJNSX_ISE_SB_EES1R_EEESH_SJ_SH_SJ_NS1M_6fusion15FusionCallbacksIS1Q_NS1T_17LinearCombinationISH_fSH_fLNS_15FloatRoundStyleE2EEESG_S1S_JEEENS4_5SM1004TMEM4LOAD26SM100_TMEM_LOAD_16dp32b32xES14_NS15_IS17_S19_NSX_INS5_IJS1A_SE_EEENS5_IJSE_SB_EEEEEEENS4_39AutoVectorizingCopyWithAssumedAlignmentILi128EEENS4_14SM90_TMA_STOREES26_S28_S28_EEEvvEEEEvNT_6ParamsE)
	.align		4
        /*000c*/ 	.word	index@(__assertfail)
	.align		4
        /*0010*/ 	.word	0x00000000
	.align		4
        /*0014*/ 	.word	0xfffffffe
	.align		4
        /*0018*/ 	.word	0x00000000
	.align		4
        /*001c*/ 	.word	0xfffffffd
	.align		4
        /*0020*/ 	.word	0x00000000
	.align		4
        /*0024*/ 	.word	0xfffffffc


//--------------------- .nv.constant4             --------------------------
	.section	.nv.constant4,"a",@progbits
	.align	8
	.align		8
.nv.constant4:
        /*0000*/ 	.dword	__assertfail
	.align		8
        /*0008*/ 	.dword	__unnamed_1
	.align		8
        /*0010*/ 	.dword	__unnamed_2
	.align		8
        /*0018*/ 	.dword	_ZN40_INTERNAL_eaf4d68b_4_k_cu_05ddd80d_297784cuda3std3__45__cpo5beginE
	.align		8
        /*0020*/ 	.dword	_ZN40_INTERNAL_eaf4d68b_4_k_cu_05ddd80d_297784cuda3std3__45__cpo3endE
	.align		8
        /*0028*/ 	.dword	_ZN40_INTERNAL_eaf4d68b_4_k_cu_05ddd80d_297784cuda3std3__45__cpo6cbeginE
	.align		8
        /*0030*/ 	.dword	_ZN40_INTERNAL_eaf4d68b_4_k_cu_05ddd80d_297784cuda3std3__45__cpo4cendE
	.align		8
        /*0038*/ 	.dword	_ZN40_INTERNAL_eaf4d68b_4_k_cu_05ddd80d_297784cuda3std3__442_GLOBAL__N__eaf4d68b_4_k_cu_05ddd80d_297786ignoreE
	.align		8
        /*0040*/ 	.dword	_ZN40_INTERNAL_eaf4d68b_4_k_cu_05ddd80d_297784cuda3std3__419piecewise_constructE
	.align		8
        /*0048*/ 	.dword	_ZN40_INTERNAL_eaf4d68b_4_k_cu_05ddd80d_297784cuda3std3__48in_placeE
	.align		8
        /*0050*/ 	.dword	_ZN40_INTERNAL_eaf4d68b_4_k_cu_05ddd80d_297784cuda3std6ranges3__45__cpo4swapE
	.align		8
        /*0058*/ 	.dword	_ZN40_INTERNAL_eaf4d68b_4_k_cu_05ddd80d_297784cuda3std6ranges3__45__cpo9iter_moveE
	.align		8
        /*0060*/ 	.dword	_ZN40_INTERNAL_eaf4d68b_4_k_cu_05ddd80d_297784cute7productE
	.align		8
        /*0068*/ 	.dword	_ZN40_INTERNAL_eaf4d68b_4_k_cu_05ddd80d_297784cute1_E
	.align		8
        /*0070*/ 	.dword	$str$25
	.align		8
        /*0078*/ 	.dword	$str$26
	.align		8
        /*0080*/ 	.dword	$str$27
	.align		8
        /*0088*/ 	.dword	$str$28


//--------------------- .text._ZN7cutlass13device_kernelINS_4gemm6kernel13GemmUniversalIN4cute5tupleIJiiiiEEENS1_10collective13CollectiveMmaINS1_35MainloopSm100TmaUmmaWarpSpecializedILi54ELi2ELi4ENS5_IJNS4_1CILi1EEESB_SB_EEEEENS5_IJNSA_ILi64EEESE_NSA_ILi32EEEEEENS_12float_e5m2_tENS5_IJSB_llEEESH_NS5_IJlSB_lEEENS4_8TiledMMAINS4_8MMA_AtomIJNS4_10MMA_TraitsINS4_19SM100_MMA_F8F6F4_SSEJSH_SH_fSE_SE_NS4_17integral_constantINS4_4UMMA5MajorELSQ_1EEENSO_ISQ_LSQ_0EEENSO_INSP_7ScaleInELST_0EEESU_EEEEEENS4_6LayoutISC_NS5_IJNSA_ILi0EEESY_SY_EEEEENS5_IJNS4_10UnderscoreES11_S11_EEEEENS4_13SM90_TMA_LOADENS4_14ComposedLayoutINS4_7SwizzleILi2ELi4ELi3EEENS4_18smem_ptr_flag_bitsILi8EEENSX_INS5_IJSE_NSA_ILi8EEEEEENS5_IJSB_SE_EEEEEEEvNS4_8identityES14_NS15_INS16_ILi1ELi4ELi3EEES19_NSX_INS5_IJS1A_SF_EEENS5_IJSF_SB_EEEEEEEvS1F_EENS_8epilogue10collective18CollectiveEpilogueINS1M_23Sm100TmaWarpSpecializedILi1ELi1ELi32ELb0ELb0EEEJSG_NS5_IJNSX_ISE_SB_EES1R_EEESH_SJ_SH_SJ_NS1M_6fusion15FusionCallbacksIS1Q_NS1T_17LinearCombinationISH_fSH_fLNS_15FloatRoundStyleE2EEESG_S1S_JEEENS4_5SM1004TMEM4LOAD26SM100_TMEM_LOAD_16dp32b32xES14_NS15_IS17_S19_NSX_INS5_IJS1A_SE_EEENS5_IJSE_SB_EEEEEEENS4_39AutoVectorizingCopyWithAssumedAlignmentILi128EEENS4_14SM90_TMA_STOREES26_S28_S28_EEEvvEEEEvNT_6ParamsE --------------------------
	.section	.text._ZN7cutlass13device_kernelINS_4gemm6kernel13GemmUniversalIN4cute5tupleIJiiiiEEENS1_10collective13CollectiveMmaINS1_35MainloopSm100TmaUmmaWarpSpecializedILi54ELi2ELi4ENS5_IJNS4_1CILi1EEESB_SB_EEEEENS5_IJNSA_ILi64EEESE_NSA_ILi32EEEEEENS_12float_e5m2_tENS5_IJSB_llEEESH_NS5_IJlSB_lEEENS4_8TiledMMAINS4_8MMA_AtomIJNS4_10MMA_TraitsINS4_19SM100_MMA_F8F6F4_SSEJSH_SH_fSE_SE_NS4_17integral_constantINS4_4UMMA5MajorELSQ_1EEENSO_ISQ_LSQ_0EEENSO_INSP_7ScaleInELST_0EEESU_EEEEEENS4_6LayoutISC_NS5_IJNSA_ILi0EEESY_SY_EEEEENS5_IJNS4_10UnderscoreES11_S11_EEEEENS4_13SM90_TMA_LOADENS4_14ComposedLayoutINS4_7SwizzleILi2ELi4ELi3EEENS4_18smem_ptr_flag_bitsILi8EEENSX_INS5_IJSE_NSA_ILi8EEEEEENS5_IJSB_SE_EEEEEEEvNS4_8identityES14_NS15_INS16_ILi1ELi4ELi3EEES19_NSX_INS5_IJS1A_SF_EEENS5_IJSF_SB_EEEEEEEvS1F_EENS_8epilogue10collective18CollectiveEpilogueINS1M_23Sm100TmaWarpSpecializedILi1ELi1ELi32ELb0ELb0EEEJSG_NS5_IJNSX_ISE_SB_EES1R_EEESH_SJ_SH_SJ_NS1M_6fusion15FusionCallbacksIS1Q_NS1T_17LinearCombinationISH_fSH_fLNS_15FloatRoundStyleE2EEESG_S1S_JEEENS4_5SM1004TMEM4LOAD26SM100_TMEM_LOAD_16dp32b32xES14_NS15_IS17_S19_NSX_INS5_IJS1A_SE_EEENS5_IJSE_SB_EEEEEEENS4_39AutoVectorizingCopyWithAssumedAlignmentILi128EEENS4_14SM90_TMA_STOREES26_S28_S28_EEEvvEEEEvNT_6ParamsE,"ax",@progbits
	.align	128
.text._ZN7cutlass13device_kernelINS_4gemm6kernel13GemmUniversalIN4cute5tupleIJiiiiEEENS1_10collective13CollectiveMmaINS1_35MainloopSm100TmaUmmaWarpSpecializedILi54ELi2ELi4ENS5_IJNS4_1CILi1EEESB_SB_EEEEENS5_IJNSA_ILi64EEESE_NSA_ILi32EEEEEENS_12float_e5m2_tENS5_IJSB_llEEESH_NS5_IJlSB_lEEENS4_8TiledMMAINS4_8MMA_AtomIJNS4_10MMA_TraitsINS4_19SM100_MMA_F8F6F4_SSEJSH_SH_fSE_SE_NS4_17integral_constantINS4_4UMMA5MajorELSQ_1EEENSO_ISQ_LSQ_0EEENSO_INSP_7ScaleInELST_0EEESU_EEEEEENS4_6LayoutISC_NS5_IJNSA_ILi0EEESY_SY_EEEEENS5_IJNS4_10UnderscoreES11_S11_EEEEENS4_13SM90_TMA_LOADENS4_14ComposedLayoutINS4_7SwizzleILi2ELi4ELi3EEENS4_18smem_ptr_flag_bitsILi8EEENSX_INS5_IJSE_NSA_ILi8EEEEEENS5_IJSB_SE_EEEEEEEvNS4_8identityES14_NS15_INS16_ILi1ELi4ELi3EEES19_NSX_INS5_IJS1A_SF_EEENS5_IJSF_SB_EEEEEEEvS1F_EENS_8epilogue10collective18CollectiveEpilogueINS1M_23Sm100TmaWarpSpecializedILi1ELi1ELi32ELb0ELb0EEEJSG_NS5_IJNSX_ISE_SB_EES1R_EEESH_SJ_SH_SJ_NS1M_6fusion15FusionCallbacksIS1Q_NS1T_17LinearCombinationISH_fSH_fLNS_15FloatRoundStyleE2EEESG_S1S_JEEENS4_5SM1004TMEM4LOAD26SM100_TMEM_LOAD_16dp32b32xES14_NS15_IS17_S19_NSX_INS5_IJS1A_SE_EEENS5_IJSE_SB_EEEEEEENS4_39AutoVectorizingCopyWithAssumedAlignmentILi128EEENS4_14SM90_TMA_STOREES26_S28_S28_EEEvvEEEEvNT_6ParamsE:
        .type           _ZN7cutlass13device_kernelINS_4gemm6kernel13GemmUniversalIN4cute5tupleIJiiiiEEENS1_10collective13CollectiveMmaINS1_35MainloopSm100TmaUmmaWarpSpecializedILi54ELi2ELi4ENS5_IJNS4_1CILi1EEESB_SB_EEEEENS5_IJNSA_ILi64EEESE_NSA_ILi32EEEEEENS_12float_e5m2_tENS5_IJSB_llEEESH_NS5_IJlSB_lEEENS4_8TiledMMAINS4_8MMA_AtomIJNS4_10MMA_TraitsINS4_19SM100_MMA_F8F6F4_SSEJSH_SH_fSE_SE_NS4_17integral_constantINS4_4UMMA5MajorELSQ_1EEENSO_ISQ_LSQ_0EEENSO_INSP_7ScaleInELST_0EEESU_EEEEEENS4_6LayoutISC_NS5_IJNSA_ILi0EEESY_SY_EEEEENS5_IJNS4_10UnderscoreES11_S11_EEEEENS4_13SM90_TMA_LOADENS4_14ComposedLayoutINS4_7SwizzleILi2ELi4ELi3EEENS4_18smem_ptr_flag_bitsILi8EEENSX_INS5_IJSE_NSA_ILi8EEEEEENS5_IJSB_SE_EEEEEEEvNS4_8identityES14_NS15_INS16_ILi1ELi4ELi3EEES19_NSX_INS5_IJS1A_SF_EEENS5_IJSF_SB_EEEEEEEvS1F_EENS_8epilogue10collective18CollectiveEpilogueINS1M_23Sm100TmaWarpSpecializedILi1ELi1ELi32ELb0ELb0EEEJSG_NS5_IJNSX_ISE_SB_EES1R_EEESH_SJ_SH_SJ_NS1M_6fusion15FusionCallbacksIS1Q_NS1T_17LinearCombinationISH_fSH_fLNS_15FloatRoundStyleE2EEESG_S1S_JEEENS4_5SM1004TMEM4LOAD26SM100_TMEM_LOAD_16dp32b32xES14_NS15_IS17_S19_NSX_INS5_IJS1A_SE_EEENS5_IJSE_SB_EEEEEEENS4_39AutoVectorizingCopyWithAssumedAlignmentILi128EEENS4_14SM90_TMA_STOREES26_S28_S28_EEEvvEEEEvNT_6ParamsE,@function
        .size           _ZN7cutlass13device_kernelINS_4gemm6kernel13GemmUniversalIN4cute5tupleIJiiiiEEENS1_10collective13CollectiveMmaINS1_35MainloopSm100TmaUmmaWarpSpecializedILi54ELi2ELi4ENS5_IJNS4_1CILi1EEESB_SB_EEEEENS5_IJNSA_ILi64EEESE_NSA_ILi32EEEEEENS_12float_e5m2_tENS5_IJSB_llEEESH_NS5_IJlSB_lEEENS4_8TiledMMAINS4_8MMA_AtomIJNS4_10MMA_TraitsINS4_19SM100_MMA_F8F6F4_SSEJSH_SH_fSE_SE_NS4_17integral_constantINS4_4UMMA5MajorELSQ_1EEENSO_ISQ_LSQ_0EEENSO_INSP_7ScaleInELST_0EEESU_EEEEEENS4_6LayoutISC_NS5_IJNSA_ILi0EEESY_SY_EEEEENS5_IJNS4_10UnderscoreES11_S11_EEEEENS4_13SM90_TMA_LOADENS4_14ComposedLayoutINS4_7SwizzleILi2ELi4ELi3EEENS4_18smem_ptr_flag_bitsILi8EEENSX_INS5_IJSE_NSA_ILi8EEEEEENS5_IJSB_SE_EEEEEEEvNS4_8identityES14_NS15_INS16_ILi1ELi4ELi3EEES19_NSX_INS5_IJS1A_SF_EEENS5_IJSF_SB_EEEEEEEvS1F_EENS_8epilogue10collective18CollectiveEpilogueINS1M_23Sm100TmaWarpSpecializedILi1ELi1ELi32ELb0ELb0EEEJSG_NS5_IJNSX_ISE_SB_EES1R_EEESH_SJ_SH_SJ_NS1M_6fusion15FusionCallbacksIS1Q_NS1T_17LinearCombinationISH_fSH_fLNS_15FloatRoundStyleE2EEESG_S1S_JEEENS4_5SM1004TMEM4LOAD26SM100_TMEM_LOAD_16dp32b32xES14_NS15_IS17_S19_NSX_INS5_IJS1A_SE_EEENS5_IJSE_SB_EEEEEEENS4_39AutoVectorizingCopyWithAssumedAlignmentILi128EEENS4_14SM90_TMA_STOREES26_S28_S28_EEEvvEEEEvNT_6ParamsE,(.L_x_279 - _ZN7cutlass13device_kernelINS_4gemm6kernel13GemmUniversalIN4cute5tupleIJiiiiEEENS1_10collective13CollectiveMmaINS1_35MainloopSm100TmaUmmaWarpSpecializedILi54ELi2ELi4ENS5_IJNS4_1CILi1EEESB_SB_EEEEENS5_IJNSA_ILi64EEESE_NSA_ILi32EEEEEENS_12float_e5m2_tENS5_IJSB_llEEESH_NS5_IJlSB_lEEENS4_8TiledMMAINS4_8MMA_AtomIJNS4_10MMA_TraitsINS4_19SM100_MMA_F8F6F4_SSEJSH_SH_fSE_SE_NS4_17integral_constantINS4_4UMMA5MajorELSQ_1EEENSO_ISQ_LSQ_0EEENSO_INSP_7ScaleInELST_0EEESU_EEEEEENS4_6LayoutISC_NS5_IJNSA_ILi0EEESY_SY_EEEEENS5_IJNS4_10UnderscoreES11_S11_EEEEENS4_13SM90_TMA_LOADENS4_14ComposedLayoutINS4_7SwizzleILi2ELi4ELi3EEENS4_18smem_ptr_flag_bitsILi8EEENSX_INS5_IJSE_NSA_ILi8EEEEEENS5_IJSB_SE_EEEEEEEvNS4_8identityES14_NS15_INS16_ILi1ELi4ELi3EEES19_NSX_INS5_IJS1A_SF_EEENS5_IJSF_SB_EEEEEEEvS1F_EENS_8epilogue10collective18CollectiveEpilogueINS1M_23Sm100TmaWarpSpecializedILi1ELi1ELi32ELb0ELb0EEEJSG_NS5_IJNSX_ISE_SB_EES1R_EEESH_SJ_SH_SJ_NS1M_6fusion15FusionCallbacksIS1Q_NS1T_17LinearCombinationISH_fSH_fLNS_15FloatRoundStyleE2EEESG_S1S_JEEENS4_5SM1004TMEM4LOAD26SM100_TMEM_LOAD_16dp32b32xES14_NS15_IS17_S19_NSX_INS5_IJS1A_SE_EEENS5_IJSE_SB_EEEEEEENS4_39AutoVectorizingCopyWithAssumedAlignmentILi128EEENS4_14SM90_TMA_STOREES26_S28_S28_EEEvvEEEEvNT_6ParamsE)
        .other          _ZN7cutlass13device_kernelINS_4gemm6kernel13GemmUniversalIN4cute5tupleIJiiiiEEENS1_10collective13CollectiveMmaINS1_35MainloopSm100TmaUmmaWarpSpecializedILi54ELi2ELi4ENS5_IJNS4_1CILi1EEESB_SB_EEEEENS5_IJNSA_ILi64EEESE_NSA_ILi32EEEEEENS_12float_e5m2_tENS5_IJSB_llEEESH_NS5_IJlSB_lEEENS4_8TiledMMAINS4_8MMA_AtomIJNS4_10MMA_TraitsINS4_19SM100_MMA_F8F6F4_SSEJSH_SH_fSE_SE_NS4_17integral_constantINS4_4UMMA5MajorELSQ_1EEENSO_ISQ_LSQ_0EEENSO_INSP_7ScaleInELST_0EEESU_EEEEEENS4_6LayoutISC_NS5_IJNSA_ILi0EEESY_SY_EEEEENS5_IJNS4_10UnderscoreES11_S11_EEEEENS4_13SM90_TMA_LOADENS4_14ComposedLayoutINS4_7SwizzleILi2ELi4ELi3EEENS4_18smem_ptr_flag_bitsILi8EEENSX_INS5_IJSE_NSA_ILi8EEEEEENS5_IJSB_SE_EEEEEEEvNS4_8identityES14_NS15_INS16_ILi1ELi4ELi3EEES19_NSX_INS5_IJS1A_SF_EEENS5_IJSF_SB_EEEEEEEvS1F_EENS_8epilogue10collective18CollectiveEpilogueINS1M_23Sm100TmaWarpSpecializedILi1ELi1ELi32ELb0ELb0EEEJSG_NS5_IJNSX_ISE_SB_EES1R_EEESH_SJ_SH_SJ_NS1M_6fusion15FusionCallbacksIS1Q_NS1T_17LinearCombinationISH_fSH_fLNS_15FloatRoundStyleE2EEESG_S1S_JEEENS4_5SM1004TMEM4LOAD26SM100_TMEM_LOAD_16dp32b32xES14_NS15_IS17_S19_NSX_INS5_IJS1A_SE_EEENS5_IJSE_SB_EEEEEEENS4_39AutoVectorizingCopyWithAssumedAlignmentILi128EEENS4_14SM90_TMA_STOREES26_S28_S28_EEEvvEEEEvNT_6ParamsE,@"STO_CUDA_ENTRY STV_DEFAULT"
_ZN7cutlass13device_kernelINS_4gemm6kernel13GemmUniversalIN4cute5tupleIJiiiiEEENS1_10collective13CollectiveMmaINS1_35MainloopSm100TmaUmmaWarpSpecializedILi54ELi2ELi4ENS5_IJNS4_1CILi1EEESB_SB_EEEEENS5_IJNSA_ILi64EEESE_NSA_ILi32EEEEEENS_12float_e5m2_tENS5_IJSB_llEEESH_NS5_IJlSB_lEEENS4_8TiledMMAINS4_8MMA_AtomIJNS4_10MMA_TraitsINS4_19SM100_MMA_F8F6F4_SSEJSH_SH_fSE_SE_NS4_17integral_constantINS4_4UMMA5MajorELSQ_1EEENSO_ISQ_LSQ_0EEENSO_INSP_7ScaleInELST_0EEESU_EEEEEENS4_6LayoutISC_NS5_IJNSA_ILi0EEESY_SY_EEEEENS5_IJNS4_10UnderscoreES11_S11_EEEEENS4_13SM90_TMA_LOADENS4_14ComposedLayoutINS4_7SwizzleILi2ELi4ELi3EEENS4_18smem_ptr_flag_bitsILi8EEENSX_INS5_IJSE_NSA_ILi8EEEEEENS5_IJSB_SE_EEEEEEEvNS4_8identityES14_NS15_INS16_ILi1ELi4ELi3EEES19_NSX_INS5_IJS1A_SF_EEENS5_IJSF_SB_EEEEEEEvS1F_EENS_8epilogue10collective18CollectiveEpilogueINS1M_23Sm100TmaWarpSpecializedILi1ELi1ELi32ELb0ELb0EEEJSG_NS5_IJNSX_ISE_SB_EES1R_EEESH_SJ_SH_SJ_NS1M_6fusion15FusionCallbacksIS1Q_NS1T_17LinearCombinationISH_fSH_fLNS_15FloatRoundStyleE2EEESG_S1S_JEEENS4_5SM1004TMEM4LOAD26SM100_TMEM_LOAD_16dp32b32xES14_NS15_IS17_S19_NSX_INS5_IJS1A_SE_EEENS5_IJSE_SB_EEEEEEENS4_39AutoVectorizingCopyWithAssumedAlignmentILi128EEENS4_14SM90_TMA_STOREES26_S28_S28_EEEvvEEEEvNT_6ParamsE:
[----:B------:R-:W1:Y:S01]  /*0000*/  LDC R1, c[0x0][0x37c] ;  /* 0x0000df00ff017b82 */ /* 0x000e620000000800 */
[----:B------:R-:W2:Y:S01]  /*0010*/  S2R R101, SR_TID.X ;  /* 0x0000000000657919 */ /* 0x000ea20000002100 */
[----:B------:R-:W3:Y:S01]  /*0020*/  LDCU.64 UR4, c[0x0][0x890] ;  /* 0x00011200ff0477ac */ /* 0x000ee20008000a00 */
[----:B------:R-:W-:Y:S02]  /*0030*/  PRMT R96, RZ, 0x7610, R96 ;  /* 0x00007610ff607816 */ /* 0x000fe40000000060 */
[----:B------:R-:W-:Y:S01]  /*0040*/  ELECT P5, URZ, PT ;  /* 0x0000000000ff782f */ /* 0x000fe200038a0000 */
[----:B------:R-:W4:Y:S01]  /*0050*/  LDCU.64 UR40, c[0x0][0x358] ;  /* 0x00006b00ff2877ac */ /* 0x000f220008000a00 */
[----:B---3--:R-:W-:-:S04]  /*0060*/  UISETP.NE.U32.AND UP0, UPT, UR4, URZ, UPT ;  /* 0x000000ff0400728c */ /* 0x008fc8000bf05070 */
[----:B------:R-:W-:Y:S01]  /*0070*/  UISETP.NE.AND.EX UP0, UPT, UR5, URZ, UPT, UP0 ;  /* 0x000000ff0500728c */ /* 0x000fe2000bf05300 */
[----:B--2---:R-:W-:-:S05]  /*0080*/  SHF.R.U32.HI R104, RZ, 0x5, R101 ;  /* 0x00000005ff687819 */ /* 0x004fca0000011665 */
[----:B------:R-:W2:Y:S02]  /*0090*/  SHFL.IDX PT, R0, R104, RZ, 0x1f ;  /* 0x00001fff68007589 */ /* 0x000ea400000e0000 */
[----:B--2---:R-:W-:Y:S01]  /*00a0*/  R2UR UR8, R0 ;  /* 0x00000000000872ca */ /* 0x004fe200000e0000 */
[----:B-1--4-:R-:W-:-:S14]  /*00b0*/  BRA.U UP0, `(.L_x_0) ;  /* 0x00000001002c7547 */ /* 0x012fdc000b800000 */
[----:B------:R-:W1:Y:S02]  /*00c0*/  LDCU.64 UR6, c[0x0][0x888] ;  /* 0x00011100ff0677ac */ /* 0x000e640008000a00 */
[----:B-1----:R-:W-:-:S04]  /*00d0*/  UISETP.NE.U32.AND UP0, UPT, UR6, URZ, UPT ;  /* 0x000000ff0600728c */ /* 0x002fc8000bf05070 */
[----:B------:R-:W-:-:S09]  /*00e0*/  UISETP.NE.AND.EX UP0, UPT, UR7, URZ, UPT, UP0 ;  /* 0x000000ff0700728c */ /* 0x000fd2000bf05300 */
[----:B------:R-:W-:Y:S05]  /*00f0*/  BRA.U !UP0, `(.L_x_1) ;  /* 0x0000000108107547 */ /* 0x000fea000b800000 */
[----:B------:R-:W1:Y:S02]  /*0100*/  LDC.64 R2, c[0x0][0x888] ;  /* 0x00022200ff027b82 */ /* 0x000e640000000a00 */
[----:B-1----:R1:W5:Y:S01]  /*0110*/  LDG.E R49, desc[UR40][R2.64] ;  /* 0x0000002802317981 */ /* 0x002362000c1e1900 */
[----:B------:R-:W-:Y:S01]  /*0120*/  HFMA2 R96, -RZ, RZ, 0, 5.9604644775390625e-08 ;  /* 0x00000001ff607431 */ /* 0x000fe200000001ff */
[----:B------:R-:W-:Y:S05]  /*0130*/  BRA `(.L_x_0) ;  /* 0x00000000000c7947 */ /* 0x000fea0003800000 */
.L_x_1:
[----:B------:R-:W1:Y:S01]  /*0140*/  LDCU UR6, c[0x0][0x880] ;  /* 0x00011000ff0677ac */ /* 0x000e620008000800 */
[----:B------:R-:W-:Y:S01]  /*0150*/  HFMA2 R96, -RZ, RZ, 0, 5.9604644775390625e-08 ;  /* 0x00000001ff607431 */ /* 0x000fe200000001ff */
[----:B-1----:R-:W-:-:S07]  /*0160*/  MOV R49, UR6 ;  /* 0x0000000600317c02 */ /* 0x002fce0008000f00 */
.L_x_0:
[----:B------:R-:W2:Y:S02]  /*0170*/  LDCU.64 UR6, c[0x0][0x8b0] ;  /* 0x00011600ff0677ac */ /* 0x000ea40008000a00 */
[----:B--2---:R-:W-:-:S04]  /*0180*/  UISETP.NE.U32.AND UP0, UPT, UR6, URZ, UPT ;  /* 0x000000ff0600728c */ /* 0x004fc8000bf05070 */
[----:B------:R-:W-:-:S09]  /*0190*/  UISETP.NE.AND.EX UP0, UPT, UR7, URZ, UPT, UP0 ;  /* 0x000000ff0700728c */ /* 0x000fd2000bf05300 */
[----:B------:R-:W-:Y:S05]  /*01a0*/  BRA.U UP0, `(.L_x_2) ;  /* 0x0000000100247547 */ /* 0x000fea000b800000 */
[----:B------:R-:W2:Y:S02]  /*01b0*/  LDCU.64 UR6, c[0x0][0x8a8] ;  /* 0x00011500ff0677ac */ /* 0x000ea40008000a00 */
[----:B--2---:R-:W-:-:S04]  /*01c0*/  UISETP.NE.U32.AND UP0, UPT, UR6, URZ, UPT ;  /* 0x000000ff0600728c */ /* 0x004fc8000bf05070 */
[----:B------:R-:W-:-:S09]  /*01d0*/  UISETP.NE.AND.EX UP0, UPT, UR7, URZ, UPT, UP0 ;  /* 0x000000ff0700728c */ /* 0x000fd2000bf05300 */
[----:B------:R-:W-:Y:S05]  /*01e0*/  BRA.U !UP0, `(.L_x_3) ;  /* 0x00000001080c7547 */ /* 0x000fea000b800000 */
[----:B-1----:R-:W1:Y:S02]  /*01f0*/  LDC.64 R2, c[0x0][0x8a8] ;  /* 0x00022a00ff027b82 */ /* 0x002e640000000a00 */
[----:B-1----:R2:W5:Y:S01]  /*0200*/  LDG.E R47, desc[UR40][R2.64] ;  /* 0x00000028022f7981 */ /* 0x002562000c1e1900 */
[----:B------:R-:W-:Y:S05]  /*0210*/  BRA `(.L_x_2) ;  /* 0x0000000000087947 */ /* 0x000fea0003800000 */
.L_x_3:
[----:B------:R-:W2:Y:S02]  /*0220*/  LDCU UR6, c[0x0][0x8a0] ;  /* 0x00011400ff0677ac */ /* 0x000ea40008000800 */
[----:B--2---:R-:W-:Y:S02]  /*0230*/  MOV R47, UR6 ;  /* 0x00000006002f7c02 */ /* 0x004fe40008000f00 */
.L_x_2:
[----:B------:R-:W-:Y:S01]  /*0240*/  IMAD.U32 R0, RZ, RZ, UR8 ;  /* 0x00000008ff007e24 */ /* 0x000fe2000f8e00ff */
[----:B------:R-:W-:Y:S04]  /*0250*/  BSSY.RECONVERGENT B0, `(.L_x_4) ;  /* 0x000000c000007945 */ /* 0x000fe80003800200 */
[C---:B------:R-:W-:Y:S02]  /*0260*/  ISETP.NE.OR P1, PT, R0.reuse, 0x1, !P5 ;  /* 0x000000010000780c */ /* 0x040fe40006f25670 */
[----:B------:R-:W-:-:S11]  /*0270*/  ISETP.NE.OR P0, PT, R0, 0x3, !P5 ;  /* 0x000000030000780c */ /* 0x000fd60006f05670 */
[----:B------:R-:W-:Y:S05]  /*0280*/  @P1 BRA `(.L_x_5) ;  /* 0x0000000000201947 */ /* 0x000fea0003800000 */
[----:B------:R-:W3:Y:S02]  /*0290*/  LDCU.64 UR6, c[0x0][0x348] ;  /* 0x00006900ff0677ac */ /* 0x000ee40008000a00 */
[----:B---3--:R-:W-:Y:S02]  /*02a0*/  UIADD3 UR10, UP1, UPT, UR6, 0x80, URZ ;  /* 0x00000080060a7890 */ /* 0x008fe4000ff3e0ff */
[----:B------:R-:W-:Y:S02]  /*02b0*/  UIADD3 UR6, UP0, UPT, UR6, 0x180, URZ ;  /* 0x0000018006067890 */ /* 0x000fe4000ff1e0ff */
[----:B------:R-:W-:Y:S02]  /*02c0*/  UIADD3.X UR11, UPT, UPT, URZ, UR7, URZ, UP1, !UPT ;  /* 0x00000007ff0b7290 */ /* 0x000fe40008ffe4ff */
[----:B------:R-:W-:-:S07]  /*02d0*/  UIADD3.X UR7, UPT, UPT, URZ, UR7, URZ, UP0, !UPT ;  /* 0x00000007ff077290 */ /* 0x000fce00087fe4ff */
[----:B------:R3:W-:Y:S02]  /*02e0*/  UTMACCTL.PF [UR10] ;  /* 0x000000000a0079b9 */ /* 0x0007e40008040000 */
[----:B------:R3:W-:Y:S02]  /*02f0*/  UTMACCTL.PF [UR6] ;  /* 0x00000000060079b9 */ /* 0x0007e40008040000 */
[----:B---3--:R-:W-:Y:S01]  /*0300*/  NOP ;  /* 0x0000000000007918 */ /* 0x008fe20000000000 */
.L_x_5:
[----:B------:R-:W-:Y:S05]  /*0310*/  BSYNC.RECONVERGENT B0 ;  /* 0x0000000000007941 */ /* 0x000fea0003800200 */
.L_x_4:
[----:B------:R-:W-:Y:S04]  /*0320*/  BSSY.RECONVERGENT B0, `(.L_x_6) ;  /* 0x000000a000007945 */ /* 0x000fe80003800200 */
        /* <DEDUP_REMOVED lines=9> */
.L_x_7:
[----:B------:R-:W-:Y:S05]  /*03c0*/  BSYNC.RECONVERGENT B0 ;  /* 0x0000000000007941 */ /* 0x000fea0003800200 */
.L_x_6:
[----:B------:R-:W3:Y:S01]  /*03d0*/  LDCU.64 UR6, c[0x0][0x888] ;  /* 0x00011100ff0677ac */ /* 0x000ee20008000a00 */
[----:B------:R-:W-:Y:S02]  /*03e0*/  UISETP.EQ.U32.AND UP1, UPT, UR4, URZ, UPT ;  /* 0x000000ff0400728c */ /* 0x000fe4000bf22070 */
[----:B------:R-:W-:Y:S02]  /*03f0*/  UPLOP3.LUT UP2, UPT, UPT, UPT, UPT, 0x80, 0x8 ;  /* 0x000000000008789c */ /* 0x000fe40003f4f070 */
[----:B---3--:R-:W-:-:S04]  /*0400*/  UISETP.NE.U32.AND UP0, UPT, UR6, URZ, UPT ;  /* 0x000000ff0600728c */ /* 0x008fc8000bf05070 */
[----:B------:R-:W-:-:S04]  /*0410*/  UISETP.NE.AND.EX UP0, UPT, UR7, URZ, UPT, UP0 ;  /* 0x000000ff0700728c */ /* 0x000fc8000bf05300 */
[----:B------:R-:W-:-:S04]  /*0420*/  UISETP.EQ.OR.EX UP3, UPT, UR5, URZ, !UP0, UP1 ;  /* 0x000000ff0500728c */ /* 0x000fc8000c762710 */
[----:B------:R-:W-:-:S05]  /*0430*/  UP2UR UR44, UPR, URZ, 0x8 ;  /* 0x00000008ff2c7883 */ /* 0x000fca0008000000 */
[----:B------:R-:W-:Y:S07]  /*0440*/  BRA.U !UP3, `(.L_x_8) ;  /* 0x000000010b207547 */ /* 0x000fee000b800000 */
[----:B------:R-:W-:Y:S01]  /*0450*/  UISETP.NE.U32.AND UP2, UPT, UR4, URZ, UPT ;  /* 0x000000ff0400728c */ /* 0x000fe2000bf45070 */
[----:B-----5:R-:W-:Y:S01]  /*0460*/  FSETP.NEU.AND P0, PT, R49, RZ, PT ;  /* 0x000000ff3100720b */ /* 0x020fe20003f0d000 */
[----:B------:R-:W-:Y:S02]  /*0470*/  USEL UR4, URZ, 0xffffffff, UP0 ;  /* 0xffffffffff047887 */ /* 0x000fe40008000000 */
[----:B------:R-:W-:-:S10]  /*0480*/  UISETP.NE.AND.EX UP2, UPT, UR5, URZ, UPT, UP2 ;  /* 0x000000ff0500728c */ /* 0x000fd4000bf45320 */
[----:B------:R-:W-:Y:S01]  /*0490*/  VOTEU.ANY UP1, P0 ;  /* 0x0000000000ff7886 */ /* 0x000fe20000020100 */
[----:B------:R-:W-:-:S04]  /*04a0*/  @!UP2 USEL UR4, URZ, 0xffffffff, UP1 ;  /* 0xffffffffff04a887 */ /* 0x000fc80008800000 */
[----:B------:R-:W-:-:S04]  /*04b0*/  ULOP3.LUT UR4, UR4, 0x1, URZ, 0xc0, !UPT ;  /* 0x0000000104047892 */ /* 0x000fc8000f8ec0ff */
[----:B------:R-:W-:-:S11]  /*04c0*/  UISETP.NE.U32.AND UP2, UPT, UR4, 0x1, UPT ;  /* 0x000000010400788c */ /* 0x000fd6000bf45070 */
.L_x_8:
[----:B-12---:R-:W1:Y:S01]  /*04d0*/  SHFL.IDX PT, R2, R104, RZ, 0x1f ;  /* 0x00001fff68027589 */ /* 0x006e6200000e0000 */
[----:B------:R-:W-:-:S04]  /*04e0*/  UISETP.NE.AND UP1, UPT, UR8, 0x2, UPT ;  /* 0x000000020800788c */ /* 0x000fc8000bf25270 */
[----:B------:R-:W-:Y:S01]  /*04f0*/  USEL UR13, URZ, 0x1, UP1 ;  /* 0x00000001ff0d7887 */ /* 0x000fe20008800000 */
[----:B-1----:R-:W-:-:S13]  /*0500*/  ISETP.NE.AND P0, PT, R2, RZ, PT ;  /* 0x000000ff0200720c */ /* 0x002fda0003f05270 */
[----:B------:R-:W-:Y:S05]  /*0510*/  @P0 BRA `(.L_x_9) ;  /* 0x0000000400e40947 */ /* 0x000fea0003800000 */
[----:B------:R-:W-:Y:S01]  /*0520*/  ELECT P0, URZ, PT ;  /* 0x0000000000ff782f */ /* 0x000fe20003800000 */
[----:B------:R-:W-:-:S12]  /*0530*/  BSSY.RECONVERGENT B0, `(.L_x_9) ;  /* 0x0000077000007945 */ /* 0x000fd80003800200 */
[----:B------:R-:W-:Y:S05]  /*0540*/  @!P0 BRA `(.L_x_10) ;  /* 0x0000000400d48947 */ /* 0x000fea0003800000 */
[----:B------:R-:W1:Y:S01]  /*0550*/  S2UR UR5, SR_CgaCtaId ;  /* 0x00000000000579c3 */ /* 0x000e620000008800 */
[----:B------:R-:W-:Y:S01]  /*0560*/  UMOV UR6, 0x400 ;  /* 0x0000040000067882 */ /* 0x000fe20000000000 */
[----:B------:R-:W-:Y:S01]  /*0570*/  UMOV UR4, 0x1 ;  /* 0x0000000100047882 */ /* 0x000fe20000000000 */
[----:B-1----:R-:W-:Y:S02]  /*0580*/  ULEA UR5, UR5, UR6, 0x18 ;  /* 0x0000000605057291 */ /* 0x002fe4000f8ec0ff */
[----:B------:R-:W-:-:S04]  /*0590*/  UIADD3 UR6, UPT, UPT, -UR4, 0x100000, URZ ;  /* 0x0010000004067890 */ /* 0x000fc8000fffe1ff */
[----:B------:R-:W-:Y:S02]  /*05a0*/  USHF.L.U32 UR7, UR6, 0xb, URZ ;  /* 0x0000000b06077899 */ /* 0x000fe400080006ff */
[----:B------:R-:W-:Y:S01]  /*05b0*/  USHF.L.U32 UR6, UR6, 0x1, URZ ;  /* 0x0000000106067899 */ /* 0x000fe200080006ff */
[----:B------:R-:W1:Y:S11]  /*05c0*/  FENCE.VIEW.ASYNC.S ;  /* 0x00000000000073c6 */ /* 0x000e760000000000 */
[----:B-1----:R1:W2:Y:S01]  /*05d0*/  SYNCS.EXCH.64 URZ, [UR5], UR6 ;  /* 0x0000000605ff75b2 */ /* 0x0022a20008000100 */
[----:B------:R1:W3:Y:S01]  /*05e0*/  SYNCS.EXCH.64 URZ, [UR5+0x1b0], UR6 ;  /* 0x0001b00605ff75b2 */ /* 0x0002e20008000100 */
[----:B------:R1:W4:Y:S01]  /*05f0*/  SYNCS.EXCH.64 URZ, [UR5+0x8], UR6 ;  /* 0x0000080605ff75b2 */ /* 0x0003220008000100 */
[----:B------:R1:W1:Y:S01]  /*0600*/  SYNCS.EXCH.64 URZ, [UR5+0x1b8], UR6 ;  /* 0x0001b80605ff75b2 */ /* 0x0002620008000100 */
        /* <DEDUP_REMOVED lines=104> */
[----:B--234-:R-:W-:Y:S01]  /*0c90*/  NOP ;  /* 0x0000000000007918 */ /* 0x01cfe20000000000 */
.L_x_10:
[----:B-1----:R-:W-:Y:S05]  /*0ca0*/  BSYNC.RECONVERGENT B0 ;  /* 0x0000000000007941 */ /* 0x002fea0003800200 */
.L_x_9:
[----:B------:R-:W1:Y:S01]  /*0cb0*/  SHFL.IDX PT, R2, R104, RZ, 0x1f ;  /* 0x00001fff68027589 */ /* 0x000e6200000e0000 */
[----:B------:R-:W-:Y:S01]  /*0cc0*/  NOP ;  /* 0x0000000000007918 */ /* 0x000fe20000000000 */
[----:B-1----:R-:W-:-:S13]  /*0cd0*/  ISETP.NE.AND P0, PT, R2, 0x1, PT ;  /* 0x000000010200780c */ /* 0x002fda0003f05270 */
[----:B------:R-:W-:Y:S05]  /*0ce0*/  @P0 BRA `(.L_x_11) ;  /* 0x0000000000400947 */ /* 0x000fea0003800000 */
[----:B------:R-:W1:Y:S01]  /*0cf0*/  S2UR UR6, SR_CgaCtaId ;  /* 0x00000000000679c3 */ /* 0x000e620000008800 */
[----:B------:R-:W-:Y:S01]  /*0d00*/  UMOV UR7, 0x400 ;  /* 0x0000040000077882 */ /* 0x000fe20000000000 */
[----:B------:R-:W-:Y:S01]  /*0d10*/  UMOV UR5, 0x20 ;  /* 0x0000002000057882 */ /* 0x000fe20000000000 */
[----:B------:R-:W-:Y:S01]  /*0d20*/  UMOV UR4, 0x80 ;  /* 0x0000008000047882 */ /* 0x000fe20000000000 */
[----:B------:R-:W-:-:S04]  /*0d30*/  UIADD3 UR10, UPT, UPT, -UR5, 0x100000, URZ ;  /* 0x00100000050a7890 */ /* 0x000fc8000fffe1ff */
[----:B------:R-:W-:Y:S02]  /*0d40*/  USHF.L.U32 UR11, UR10, 0xb, URZ ;  /* 0x0000000b0a0b7899 */ /* 0x000fe400080006ff */
[----:B------:R-:W-:Y:S02]  /*0d50*/  USHF.L.U32 UR10, UR10, 0x1, URZ ;  /* 0x000000010a0a7899 */ /* 0x000fe400080006ff */
[----:B------:R-:W-:-:S04]  /*0d60*/  UIADD3 UR4, UPT, UPT, -UR4, 0x100000, URZ ;  /* 0x0010000004047890 */ /* 0x000fc8000fffe1ff */
[----:B------:R-:W-:Y:S02]  /*0d70*/  USHF.L.U32 UR5, UR4, 0xb, URZ ;  /* 0x0000000b04057899 */ /* 0x000fe400080006ff */
[----:B------:R-:W-:Y:S01]  /*0d80*/  USHF.L.U32 UR4, UR4, 0x1, URZ ;  /* 0x0000000104047899 */ /* 0x000fe200080006ff */
[----:B------:R-:W-:Y:S01]  /*0d90*/  ELECT P0, URZ, PT ;  /* 0x0000000000ff782f */ /* 0x000fe20003800000 */
[----:B-1----:R-:W-:Y:S01]  /*0da0*/  ULEA UR6, UR6, UR7, 0x18 ;  /* 0x0000000706067291 */ /* 0x002fe2000f8ec0ff */
[----:B------:R-:W1:Y:S11]  /*0db0*/  FENCE.VIEW.ASYNC.S ;  /* 0x00000000000073c6 */ /* 0x000e760000000000 */
[----:B-1----:R1:W2:Y:S01]  /*0dc0*/  SYNCS.EXCH.64 URZ, [UR6+0x360], UR10 ;  /* 0x0003600a06ff75b2 */ /* 0x0022a20008000100 */
[----:B------:R1:W3:Y:S01]  /*0dd0*/  SYNCS.EXCH.64 URZ, [UR6+0x368], UR4 ;  /* 0x0003680406ff75b2 */ /* 0x0002e20008000100 */
[----:B------:R-:W-:Y:S01]  /*0de0*/  NOP ;  /* 0x0000000000007918 */ /* 0x000fe20000000000 */
.L_x_11:
[----:B------:R-:W4:Y:S01]  /*0df0*/  SHFL.IDX PT, R2, R104, RZ, 0x1f ;  /* 0x00001fff68027589 */ /* 0x000f2200000e0000 */
[----:B------:R-:W-:Y:S01]  /*0e00*/  NOP ;  /* 0x0000000000007918 */ /* 0x000fe20000000000 */
[----:B----4-:R-:W-:-:S13]  /*0e10*/  ISETP.NE.AND P0, PT, R2, 0x3, PT ;  /* 0x000000030200780c */ /* 0x010fda0003f05270 */
[----:B------:R-:W-:Y:S05]  /*0e20*/  @P0 BRA `(.L_x_12) ;  /* 0x0000000000300947 */ /* 0x000fea0003800000 */
[----:B-1----:R-:W1:Y:S01]  /*0e30*/  S2UR UR5, SR_CgaCtaId ;  /* 0x00000000000579c3 */ /* 0x002e620000008800 */
[----:B------:R-:W-:Y:S01]  /*0e40*/  UMOV UR6, 0x400 ;  /* 0x0000040000067882 */ /* 0x000fe20000000000 */
[----:B------:R-:W-:Y:S01]  /*0e50*/  UMOV UR4, 0x20 ;  /* 0x0000002000047882 */ /* 0x000fe20000000000 */
[----:B------:R-:W-:Y:S01]  /*0e60*/  ELECT P0, URZ, PT ;  /* 0x0000000000ff782f */ /* 0x000fe20003800000 */
[----:B-1----:R-:W-:Y:S02]  /*0e70*/  ULEA UR5, UR5, UR6, 0x18 ;  /* 0x0000000605057291 */ /* 0x002fe4000f8ec0ff */
[----:B------:R-:W-:-:S04]  /*0e80*/  UIADD3 UR6, UPT, UPT, -UR4, 0x100000, URZ ;  /* 0x0010000004067890 */ /* 0x000fc8000fffe1ff */
[----:B------:R-:W-:Y:S02]  /*0e90*/  USHF.L.U32 UR7, UR6, 0xb, URZ ;  /* 0x0000000b06077899 */ /* 0x000fe400080006ff */
[----:B------:R-:W-:Y:S01]  /*0ea0*/  USHF.L.U32 UR6, UR6, 0x1, URZ ;  /* 0x0000000106067899 */ /* 0x000fe200080006ff */
[----:B------:R-:W1:Y:S11]  /*0eb0*/  FENCE.VIEW.ASYNC.S ;  /* 0x00000000000073c6 */ /* 0x000e760000000000 */
[----:B-1----:R4:W1:Y:S01]  /*0ec0*/  SYNCS.EXCH.64 URZ, [UR5+0x370], UR6 ;  /* 0x0003700605ff75b2 */ /* 0x0028620008000100 */
[----:B------:R4:W1:Y:S02]  /*0ed0*/  SYNCS.EXCH.64 URZ, [UR5+0x378], UR6 ;  /* 0x0003780605ff75b2 */ /* 0x0008640008000100 */
[----:B----4-:R-:W-:Y:S01]  /*0ee0*/  NOP ;  /* 0x0000000000007918 */ /* 0x010fe20000000000 */
.L_x_12:
[----:B------:R-:W4:Y:S01]  /*0ef0*/  SHFL.IDX PT, R2, R104, RZ, 0x1f ;  /* 0x00001fff68027589 */ /* 0x000f2200000e0000 */
[----:B------:R-:W-:Y:S01]  /*0f00*/  NOP ;  /* 0x0000000000007918 */ /* 0x000fe20000000000 */
[----:B----4-:R-:W-:-:S13]  /*0f10*/  ISETP.NE.AND P0, PT, R2, 0x4, PT ;  /* 0x000000040200780c */ /* 0x010fda0003f05270 */
[----:B------:R-:W-:Y:S05]  /*0f20*/  @P0 BRA `(.L_x_13) ;  /* 0x00000000004c0947 */ /* 0x000fea0003800000 */
[----:B-1----:R-:W1:Y:S01]  /*0f30*/  S2UR UR5, SR_CgaCtaId ;  /* 0x00000000000579c3 */ /* 0x002e620000008800 */
[----:B------:R-:W-:Y:S01]  /*0f40*/  UMOV UR7, 0x100 ;  /* 0x0000010000077882 */ /* 0x000fe20000000000 */
[----:B------:R-:W-:Y:S01]  /*0f50*/  UMOV UR6, 0x400 ;  /* 0x0000040000067882 */ /* 0x000fe20000000000 */
[----:B------:R-:W-:Y:S01]  /*0f60*/  USEL UR7, UR7, 0xe0, UP2 ;  /* 0x000000e007077887 */ /* 0x000fe20009000000 */
[----:B------:R-:W-:Y:S01]  /*0f70*/  UMOV UR4, 0x1 ;  /* 0x0000000100047882 */ /* 0x000fe20000000000 */
[----:B------:R-:W-:Y:S01]  /*0f80*/  ELECT P0, URZ, PT ;  /* 0x0000000000ff782f */ /* 0x000fe20003800000 */
[----:B------:R-:W-:-:S04]  /*0f90*/  UIADD3 UR10, UPT, UPT, -UR4, 0x100000, URZ ;  /* 0x00100000040a7890 */ /* 0x000fc8000fffe1ff */
[----:B------:R-:W-:Y:S02]  /*0fa0*/  USHF.L.U32 UR11, UR10, 0xb, URZ ;  /* 0x0000000b0a0b7899 */ /* 0x000fe400080006ff */
[----:B------:R-:W-:Y:S02]  /*0fb0*/  USHF.L.U32 UR10, UR10, 0x1, URZ ;  /* 0x000000010a0a7899 */ /* 0x000fe400080006ff */
[----:B-1----:R-:W-:Y:S02]  /*0fc0*/  ULEA UR5, UR5, UR6, 0x18 ;  /* 0x0000000605057291 */ /* 0x002fe4000f8ec0ff */
[----:B------:R-:W-:-:S04]  /*0fd0*/  UIADD3 UR6, UPT, UPT, -UR7, 0x100000, URZ ;  /* 0x0010000007067890 */ /* 0x000fc8000fffe1ff */
[----:B------:R-:W-:Y:S02]  /*0fe0*/  USHF.L.U32 UR7, UR6, 0xb, URZ ;  /* 0x0000000b06077899 */ /* 0x000fe400080006ff */
[----:B------:R-:W-:Y:S01]  /*0ff0*/  USHF.L.U32 UR6, UR6, 0x1, URZ ;  /* 0x0000000106067899 */ /* 0x000fe200080006ff */
[----:B------:R-:W1:Y:S03]  /*1000*/  FENCE.VIEW.ASYNC.S ;  /* 0x00000000000073c6 */ /* 0x000e660000000000 */
[----:B-1----:R4:W1:Y:S08]  /*1010*/  SYNCS.EXCH.64 URZ, [UR5+0x380], UR10 ;  /* 0x0003800a05ff75b2 */ /* 0x0028700008000100 */
[----:B------:R4:W1:Y:S01]  /*1020*/  SYNCS.EXCH.64 URZ, [UR5+0x390], UR6 ;  /* 0x0003900605ff75b2 */ /* 0x0008620008000100 */
[----:B------:R4:W1:Y:S01]  /*1030*/  SYNCS.EXCH.64 URZ, [UR5+0x388], UR10 ;  /* 0x0003880a05ff75b2 */ /* 0x0008620008000100 */
[----:B------:R4:W1:Y:S02]  /*1040*/  SYNCS.EXCH.64 URZ, [UR5+0x398], UR6 ;  /* 0x0003980605ff75b2 */ /* 0x0008640008000100 */
[----:B----4-:R-:W-:Y:S01]  /*1050*/  NOP ;  /* 0x0000000000007918 */ /* 0x010fe20000000000 */
.L_x_13:
[----:B------:R-:W4:Y:S01]  /*1060*/  SHFL.IDX PT, R2, R104, RZ, 0x1f ;  /* 0x00001fff68027589 */ /* 0x000f2200000e0000 */
[----:B------:R-:W-:Y:S01]  /*1070*/  NOP ;  /* 0x0000000000007918 */ /* 0x000fe20000000000 */
[----:B----4-:R-:W-:-:S13]  /*1080*/  ISETP.NE.AND P0, PT, R2, 0x5, PT ;  /* 0x000000050200780c */ /* 0x010fda0003f05270 */
[----:B------:R-:W-:Y:S05]  /*1090*/  @P0 BRA `(.L_x_14) ;  /* 0x0000000000580947 */ /* 0x000fea0003800000 */
[----:B-1----:R-:W1:Y:S01]  /*10a0*/  S2UR UR6, SR_CgaCtaId ;  /* 0x00000000000679c3 */ /* 0x002e620000008800 */
        /* <DEDUP_REMOVED lines=12> */
[----:B-1----:R4:W1:Y:S01]  /*1170*/  SYNCS.EXCH.64 URZ, [UR6+0x3a0], UR10 ;  /* 0x0003a00a06ff75b2 */ /* 0x0028620008000100 */
[----:B------:R4:W1:Y:S01]  /*1180*/  SYNCS.EXCH.64 URZ, [UR6+0x3c0], UR4 ;  /* 0x0003c00406ff75b2 */ /* 0x0008620008000100 */
[----:B------:R4:W1:Y:S01]  /*1190*/  SYNCS.EXCH.64 URZ, [UR6+0x3a8], UR10 ;  /* 0x0003a80a06ff75b2 */ /* 0x0008620008000100 */
[----:B------:R4:W1:Y:S01]  /*11a0*/  SYNCS.EXCH.64 URZ, [UR6+0x3c8], UR4 ;  /* 0x0003c80406ff75b2 */ /* 0x0008620008000100 */
[----:B------:R4:W1:Y:S01]  /*11b0*/  SYNCS.EXCH.64 URZ, [UR6+0x3b0], UR10 ;  /* 0x0003b00a06ff75b2 */ /* 0x0008620008000100 */
[----:B------:R4:W1:Y:S01]  /*11c0*/  SYNCS.EXCH.64 URZ, [UR6+0x3d0], UR4 ;  /* 0x0003d00406ff75b2 */ /* 0x0008620008000100 */
[----:B------:R4:W1:Y:S01]  /*11d0*/  SYNCS.EXCH.64 URZ, [UR6+0x3b8], UR10 ;  /* 0x0003b80a06ff75b2 */ /* 0x0008620008000100 */
[----:B------:R4:W1:Y:S02]  /*11e0*/  SYNCS.EXCH.64 URZ, [UR6+0x3d8], UR4 ;  /* 0x0003d80406ff75b2 */ /* 0x0008640008000100 */
[----:B----4-:R-:W-:Y:S01]  /*11f0*/  NOP ;  /* 0x0000000000007918 */ /* 0x010fe20000000000 */
.L_x_14:
        /* <DEDUP_REMOVED lines=14> */
[----:B------:R4:W1:Y:S01]  /*12e0*/  SYNCS.EXCH.64 URZ, [UR5+0x3f0], UR6 ;  /* 0x0003f00605ff75b2 */ /* 0x0008620008000100 */
[----:B------:R4:W1:Y:S01]  /*12f0*/  SYNCS.EXCH.64 URZ, [UR5+0x3e8], UR6 ;  /* 0x0003e80605ff75b2 */ /* 0x0008620008000100 */
[----:B------:R4:W1:Y:S02]  /*1300*/  SYNCS.EXCH.64 URZ, [UR5+0x3f8], UR6 ;  /* 0x0003f80605ff75b2 */ /* 0x0008640008000100 */
[----:B----4-:R-:W-:Y:S01]  /*1310*/  NOP ;  /* 0x0000000000007918 */ /* 0x010fe20000000000 */
.L_x_15:
[----:B-1----:R-:W1:Y:S01]  /*1320*/  S2UR UR5, SR_CTAID.X ;  /* 0x00000000000579c3 */ /* 0x002e620000002500 */
[----:B------:R-:W-:-:S05]  /*1330*/  CS2R.32 R97, SR_CgaSize ;  /* 0x0000000000617805 */ /* 0x000fca0000008a00 */
[----:B------:R-:W-:-:S05]  /*1340*/  IMAD R97, R97, -0xa0, RZ ;  /* 0xffffff6061617824 */ /* 0x000fca00078e02ff */
[----:B------:R-:W-:-:S14]  /*1350*/  R2UR UR7, R97 ;  /* 0x00000000610772ca */ /* 0x000fdc00000e0000 */
[----:B------:R-:W4:Y:S01]  /*1360*/  LDCU UR7, c[0x0][UR7+0x2b0] ;  /* 0x00005600070777ac */ /* 0x000f220008000800 */
[----:B------:R-:W-:Y:S01]  /*1370*/  NOP ;  /* 0x0000000000007918 */ /* 0x000fe20000000000 */
[----:B------:R-:W-:-:S05]  /*1380*/  CS2R.32 R97, SR_CgaSize ;  /* 0x0000000000617805 */ /* 0x000fca0000008a00 */
[----:B------:R-:W-:-:S05]  /*1390*/  IMAD R97, R97, -0xa0, RZ ;  /* 0xffffff6061617824 */ /* 0x000fca00078e02ff */
[----:B------:R-:W-:-:S14]  /*13a0*/  R2UR UR6, R97 ;  /* 0x00000000610672ca */ /* 0x000fdc00000e0000 */
[----:B------:R-:W2:Y:S01]  /*13b0*/  LDCU UR6, c[0x0][UR6+0x2b4] ;  /* 0x00005680060677ac */ /* 0x000ea20008000800 */
[----:B------:R-:W3:Y:S08]  /*13c0*/  S2UR UR4, SR_CTAID.Y ;  /* 0x00000000000479c3 */ /* 0x000ef00000002600 */
[----:B------:R-:W2:Y:S01]  /*13d0*/  LDC R9, c[0x0][0xb24] ;  /* 0x0002c900ff097b82 */ /* 0x000ea20000000800 */
[----:B-1----:R-:W-:-:S02]  /*13e0*/  I2FP.F32.U32 R5, UR5 ;  /* 0x0000000500057c45 */ /* 0x002fc40008201000 */
[----:B------:R-:W-:-:S05]  /*13f0*/  CS2R.32 R3, SR_CgaSize ;  /* 0x0000000000037805 */ /* 0x000fca0000008a00 */
[----:B------:R-:W-:-:S06]  /*1400*/  IMAD R3, R3, -0xa0, RZ ;  /* 0xffffff6003037824 */ /* 0x000fcc00078e02ff */
[----:B------:R-:W1:Y:S01]  /*1410*/  LDC R3, c[0x0][R3+0x2a0] ;  /* 0x0000a80003037b82 */ /* 0x000e620000000800 */
[----:B------:R-:W-:Y:S01]  /*1420*/  MOV R97, UR5 ;  /* 0x0000000500617c02 */ /* 0x000fe20008000f00 */
[----:B----4-:R-:W-:Y:S01]  /*1430*/  FMUL R5, R5, UR7 ;  /* 0x0000000705057c20 */ /* 0x010fe20008400000 */
[----:B---3--:R-:W-:Y:S02]  /*1440*/  I2FP.F32.U32 R4, UR4 ;  /* 0x0000000400047c45 */ /* 0x008fe40008201000 */
[----:B------:R-:W-:-:S05]  /*1450*/  CS2R.32 R2, SR_CgaSize ;  /* 0x0000000000027805 */ /* 0x000fca0000008a00 */
[----:B------:R-:W-:-:S06]  /*1460*/  IMAD R2, R2, -0xa0, RZ ;  /* 0xffffff6002027824 */ /* 0x000fcc00078e02ff */
[----:B------:R-:W3:Y:S01]  /*1470*/  LDC R2, c[0x0][R2+0x2a4] ;  /* 0x0000a90002027b82 */ /* 0x000ee20000000800 */
[----:B------:R-:W4:Y:S01]  /*1480*/  F2I.U32.TRUNC.NTZ R90, R5 ;  /* 0x00000005005a7305 */ /* 0x000f22000020f000 */
[----:B------:R-:W-:Y:S01]  /*1490*/  MOV R91, UR4 ;  /* 0x00000004005b7c02 */ /* 0x000fe20008000f00 */
[----:B--2---:R-:W-:-:S05]  /*14a0*/  FMUL R4, R4, UR6 ;  /* 0x0000000604047c20 */ /* 0x004fca0008400000 */
[----:B------:R-:W-:Y:S01]  /*14b0*/  BAR.SYNC.DEFER_BLOCKING 0x0 ;  /* 0x0000000000007b1d */ /* 0x000fe20000010000 */
[----:B------:R-:W-:-:S05]  /*14c0*/  ISETP.GE.AND P0, PT, R9, 0x1, PT ;  /* 0x000000010900780c */ /* 0x000fca0003f06270 */
[----:B------:R-:W2:Y:S02]  /*14d0*/  F2I.U32.TRUNC.NTZ R79, R4 ;  /* 0x00000004004f7305 */ /* 0x000ea4000020f000 */
[----:B------:R-:W3:Y:S01]  /*14e0*/  S2UR UR36, SR_CTAID.Z ;  /* 0x00000000002479c3 */ /* 0x000ee20000002700 */
[----:B----4-:R-:W-:-:S05]  /*14f0*/  IADD3 R90, PT, PT, -R90, RZ, RZ ;  /* 0x000000ff5a5a7210 */ /* 0x010fca0007ffe1ff */
[----:B-1----:R-:W-:Y:S01]  /*1500*/  IMAD R90, R3, R90, UR5 ;  /* 0x00000005035a7e24 */ /* 0x002fe2000f8e025a */
[----:B--2---:R-:W-:-:S05]  /*1510*/  IADD3 R79, PT, PT, -R79, RZ, RZ ;  /* 0x000000ff4f4f7210 */ /* 0x004fca0007ffe1ff */
[----:B---3--:R-:W-:Y:S01]  /*1520*/  IMAD R79, R2, R79, UR4 ;  /* 0x00000004024f7e24 */ /* 0x008fe2000f8e024f */
[----:B------:R-:W-:Y:S06]  /*1530*/  @!P0 BRA `(.L_x_16) ;  /* 0x0000000000b88947 */ /* 0x000fec0003800000 */
[----:B------:R-:W1:Y:S01]  /*1540*/  LDC.64 R4, c[0x0][0xb18] ;  /* 0x0002c600ff047b82 */ /* 0x000e620000000a00 */
[----:B------:R-:W-:-:S07]  /*1550*/  ISETP.NE.AND P0, PT, R9, 0x1, PT ;  /* 0x000000010900780c */ /* 0x000fce0003f05270 */
[----:B------:R-:W2:Y:S08]  /*1560*/  LDC R10, c[0x0][0xb0c] ;  /* 0x0002c300ff0a7b82 */ /* 0x000eb00000000800 */
[----:B------:R-:W3:Y:S08]  /*1570*/  LDC R11, c[0x0][0x370] ;  /* 0x0000dc00ff0b7b82 */ /* 0x000ef00000000800 */
[----:B------:R-:W4:Y:S01]  /*1580*/  LDC R12, c[0x0][0x374] ;  /* 0x0000dd00ff0c7b82 */ /* 0x000f220000000800 */
[----:B-1----:R-:W-:-:S07]  /*1590*/  ISETP.NE.AND P1, PT, R4, 0x1, PT ;  /* 0x000000010400780c */ /* 0x002fce0003f25270 */
[----:B------:R-:W3:Y:S01]  /*15a0*/  LDC.64 R6, c[0x0][0xb10] ;  /* 0x0002c400ff067b82 */ /* 0x000ee20000000a00 */
[----:B--2---:R-:W-:-:S07]  /*15b0*/  ISETP.NE.AND P2, PT, R10, 0x1, PT ;  /* 0x000000010a00780c */ /* 0x004fce0003f45270 */
[----:B------:R-:W1:Y:S08]  /*15c0*/  LDC R8, c[0x0][0xb20] ;  /* 0x0002c800ff087b82 */ /* 0x000e700000000800 */
[----:B------:R-:W2:Y:S01]  /*15d0*/  LDC.64 R2, c[0x0][0xb28] ;  /* 0x0002ca00ff027b82 */ /* 0x000ea20000000a00 */
[----:B----4-:R-:W-:-:S04]  /*15e0*/  IMAD.HI.U32 R13, R12, R5, RZ ;  /* 0x000000050c0d7227 */ /* 0x010fc800078e00ff */
[----:B------:R-:W-:-:S04]  /*15f0*/  IMAD.HI.U32 R5, R91, R5, RZ ;  /* 0x000000055b057227 */ /* 0x000fc800078e00ff */
[----:B---3--:R-:W-:-:S04]  /*1600*/  IMAD.HI.U32 R14, R11, R6, RZ ;  /* 0x000000060b0e7227 */ /* 0x008fc800078e00ff */
[----:B------:R-:W-:Y:S01]  /*1610*/  IMAD.HI.U32 R16, R97, R6, RZ ;  /* 0x0000000661107227 */ /* 0x000fe200078e00ff */
[-C--:B------:R-:W-:Y:S02]  /*1620*/  @P2 SHF.R.U32.HI R11, RZ, R7.reuse, R14 ;  /* 0x00000007ff0b2219 */ /* 0x080fe4000001160e */
[-C--:B-1----:R-:W-:Y:S02]  /*1630*/  @P1 SHF.R.U32.HI R12, RZ, R8.reuse, R13 ;  /* 0x00000008ff0c1219 */ /* 0x082fe4000001160d */
[----:B------:R-:W-:Y:S02]  /*1640*/  SHF.R.U32.HI R8, RZ, R8, R5 ;  /* 0x00000008ff087219 */ /* 0x000fe40000011605 */
[----:B------:R-:W-:Y:S02]  /*1650*/  SHF.R.U32.HI R16, RZ, R7, R16 ;  /* 0x00000007ff107219 */ /* 0x000fe40000011610 */
[----:B------:R-:W-:Y:S01]  /*1660*/  SEL R5, R91, R8, !P1 ;  /* 0x000000085b057207 */ /* 0x000fe20004800000 */
[----:B--2---:R-:W-:Y:S01]  /*1670*/  IMAD.HI.U32 R14, R12, R2, RZ ;  /* 0x000000020c0e7227 */ /* 0x004fe200078e00ff */
[----:B------:R-:W-:-:S03]  /*1680*/  SEL R7, R97, R16, !P2 ;  /* 0x0000001061077207 */ /* 0x000fc60005000000 */
[----:B------:R-:W-:Y:S01]  /*1690*/  IMAD.HI.U32 R6, R11, R2, RZ ;  /* 0x000000020b067227 */ /* 0x000fe200078e00ff */
[----:B------:R-:W-:-:S04]  /*16a0*/  @P0 SHF.R.U32.HI R12, RZ, R3, R14 ;  /* 0x00000003ff0c0219 */ /* 0x000fc8000001160e */
[----:B------:R-:W-:Y:S01]  /*16b0*/  @P0 SHF.R.U32.HI R11, RZ, R3, R6 ;  /* 0x00000003ff0b0219 */ /* 0x000fe20000011606 */
[----:B------:R-:W-:-:S04]  /*16c0*/  IMAD R12, R12, R9, RZ ;  /* 0x000000090c0c7224 */ /* 0x000fc800078e02ff */
[----:B------:R-:W-:Y:S01]  /*16d0*/  IMAD R6, R11, R9, RZ ;  /* 0x000000090b067224 */ /* 0x000fe200078e02ff */
[----:B------:R-:W-:-:S04]  /*16e0*/  ISETP.GE.AND P1, PT, R5, R12, PT ;  /* 0x0000000c0500720c */ /* 0x000fc80003f26270 */
[----:B------:R-:W-:Y:S01]  /*16f0*/  ISETP.GE.OR P1, PT, R7, R6, P1 ;  /* 0x000000060700720c */ /* 0x000fe20000f26670 */
[----:B------:R-:W-:-:S05]  /*1700*/  IMAD.HI.U32 R6, R5, R2, RZ ;  /* 0x0000000205067227 */ /* 0x000fca00078e00ff */
[----:B------:R-:W-:-:S04]  /*1710*/  SHF.R.U32.HI R6, RZ, R3, R6 ;  /* 0x00000003ff067219 */ /* 0x000fc80000011606 */
[----:B------:R-:W-:-:S03]  /*1720*/  SEL R6, R5, R6, !P0 ;  /* 0x0000000605067207 */ /* 0x000fc60004000000 */
[----:B------:R-:W-:Y:S01]  /*1730*/  @!P1 IMAD.HI.U32 R8, R7, R2, RZ ;  /* 0x0000000207089227 */ /* 0x000fe200078e00ff */
[----:B------:R-:W-:-:S04]  /*1740*/  IADD3 R2, PT, PT, -R6, RZ, RZ ;  /* 0x000000ff06027210 */ /* 0x000fc80007ffe1ff */
[----:B------:R-:W-:Y:S01]  /*1750*/  @!P1 SHF.R.U32.HI R8, RZ, R3, R8 ;  /* 0x00000003ff089219 */ /* 0x000fe20000011608 */
[----:B------:R-:W-:-:S03]  /*1760*/  IMAD R2, R9, R2, R5 ;  /* 0x0000000209027224 */ /* 0x000fc600078e0205 */
[----:B------:R-:W-:Y:S02]  /*1770*/  @!P1 SEL R3, R7, R8, !P0 ;  /* 0x0000000807039207 */ /* 0x000fe40004000000 */
[----:B------:R-:W-:-:S03]  /*1780*/  IADD3 R8, PT, PT, -R5, RZ, RZ ;  /* 0x000000ff05087210 */ /* 0x000fc60007ffe1ff */
[--C-:B------:R-:W-:Y:S02]  /*1790*/  @!P1 IMAD.IADD R6, R6, 0x1, -R3.reuse ;  /* 0x0000000106069824 */ /* 0x100fe400078e0a03 */
[----:B------:R-:W-:Y:S01]  /*17a0*/  @!P1 IMAD R3, R2, R11, R3 ;  /* 0x0000000b02039224 */ /* 0x000fe200078e0203 */
[----:B------:R-:W-:Y:S01]  /*17b0*/  IADD3 R2, PT, PT, -R7, RZ, RZ ;  /* 0x000000ff07027210 */ /* 0x000fe20007ffe1ff */
[----:B------:R-:W-:Y:S02]  /*17c0*/  @!P1 IMAD R5, R6, R9, R7 ;  /* 0x0000000906059224 */ /* 0x000fe400078e0207 */
[----:B------:R-:W-:Y:S02]  /*17d0*/  IMAD R8, R4, R8, R91 ;  /* 0x0000000804087224 */ /* 0x000fe400078e025b */
[----:B------:R-:W-:Y:S02]  /*17e0*/  @!P1 IMAD.MOV.U32 R7, RZ, RZ, R3 ;  /* 0x000000ffff079224 */ /* 0x000fe400078e0003 */
[----:B------:R-:W-:-:S02]  /*17f0*/  IMAD R2, R10, R2, R97 ;  /* 0x000000020a027224 */ /* 0x000fc400078e0261 */
[----:B------:R-:W-:Y:S02]  /*1800*/  IMAD R91, R5, R4, R8 ;  /* 0x00000004055b7224 */ /* 0x000fe400078e0208 */
[----:B------:R-:W-:Y:S02]  /*1810*/  IMAD R97, R7, R10, R2 ;  /* 0x0000000a07617224 */ /* 0x000fe400078e0202 */
.L_x_16:
[----:B------:R-:W1:Y:S01]  /*1820*/  LDCU UR4, c[0x0][0xb30] ;  /* 0x00016600ff0477ac */ /* 0x000e620008000800 */
[----:B------:R-:W2:Y:S08]  /*1830*/  S2UR UR37, SR_CgaCtaId ;  /* 0x00000000002579c3 */ /* 0x000eb00000008800 */
[----:B------:R-:W3:Y:S01]  /*1840*/  LDC R40, c[0x0][0xb24] ;  /* 0x0002c900ff287b82 */ /* 0x000ee20000000800 */
[----:B-1----:R-:W-:-:S09]  /*1850*/  UISETP.NE.AND UP1, UPT, UR4, 0x1, UPT ;  /* 0x000000010400788c */ /* 0x002fd2000bf25270 */
[----:B--2---:R-:W-:Y:S05]  /*1860*/  BRA.U UP1, `(.L_x_17) ;  /* 0x0000000101407547 */ /* 0x004fea000b800000 */
[----:B------:R-:W1:Y:S08]  /*1870*/  LDC.64 R4, c[0x0][0xb10] ;  /* 0x0002c400ff047b82 */ /* 0x000e700000000a00 */
[----:B------:R-:W2:Y:S08]  /*1880*/  LDC.64 R2, c[0x0][0xb18] ;  /* 0x0002c600ff027b82 */ /* 0x000eb00000000a00 */
[----:B------:R-:W4:Y:S08]  /*1890*/  LDC R6, c[0x0][0xb20] ;  /* 0x0002c800ff067b82 */ /* 0x000f300000000800 */
[----:B------:R-:W3:Y:S01]  /*18a0*/  LDC R8, c[0x0][0xb0c] ;  /* 0x0002c300ff087b82 */ /* 0x000ee20000000800 */
[----:B-1----:R-:W-:-:S05]  /*18b0*/  IMAD.HI.U32 R4, R97, R4, RZ ;  /* 0x0000000461047227 */ /* 0x002fca00078e00ff */
[----:B------:R-:W-:Y:S01]  /*18c0*/  SHF.R.U32.HI R4, RZ, R5, R4 ;  /* 0x00000005ff047219 */ /* 0x000fe20000011604 */
[----:B--2---:R-:W-:Y:S01]  /*18d0*/  IMAD.HI.U32 R3, R91, R3, RZ ;  /* 0x000000035b037227 */ /* 0x004fe200078e00ff */
[----:B------:R-:W-:-:S04]  /*18e0*/  ISETP.NE.AND P0, PT, R2, 0x1, PT ;  /* 0x000000010200780c */ /* 0x000fc80003f05270 */
[----:B----4-:R-:W-:-:S04]  /*18f0*/  SHF.R.U32.HI R6, RZ, R6, R3 ;  /* 0x00000006ff067219 */ /* 0x010fc80000011603 */
[----:B------:R-:W-:Y:S02]  /*1900*/  SEL R3, R91, R6, !P0 ;  /* 0x000000065b037207 */ /* 0x000fe40004000000 */
[----:B---3--:R-:W-:-:S04]  /*1910*/  ISETP.NE.AND P1, PT, R8, 0x1, PT ;  /* 0x000000010800780c */ /* 0x008fc80003f25270 */
[----:B------:R-:W-:-:S05]  /*1920*/  SEL R4, R97, R4, !P1 ;  /* 0x0000000461047207 */ /* 0x000fca0004800000 */
[----:B------:R-:W-:Y:S02]  /*1930*/  IMAD.IADD R5, R3, 0x1, -R4 ;  /* 0x0000000103057824 */ /* 0x000fe400078e0a04 */
[----:B------:R-:W-:Y:S02]  /*1940*/  IMAD.IADD R3, R4, 0x1, -R3 ;  /* 0x0000000104037824 */ /* 0x000fe400078e0a03 */
[----:B------:R-:W-:Y:S02]  /*1950*/  IMAD R97, R5, R8, R97 ;  /* 0x0000000805617224 */ /* 0x000fe400078e0261 */
[----:B------:R-:W-:-:S07]  /*1960*/  IMAD R91, R3, R2, R91 ;  /* 0x00000002035b7224 */ /* 0x000fce00078e025b */
.L_x_17:
[----:B------:R-:W-:Y:S01]  /*1970*/  BAR.SYNC.DEFER_BLOCKING 0x0 ;  /* 0x0000000000007b1d */ /* 0x000fe20000010000 */
[----:B------:R-:W-:Y:S01]  /*1980*/  UISETP.NE.AND UP1, UPT, UR8, 0x2, UPT ;  /* 0x000000020800788c */ /* 0x000fe2000bf25270 */
[----:B------:R-:W-:Y:S02]  /*1990*/  ISETP.NE.OR P5, PT, R0, 0x2, !P5 ;  /* 0x000000020000780c */ /* 0x000fe40006fa5670 */
[----:B------:R-:W-:-:S06]  /*19a0*/  LOP3.LUT R2, R101, 0x1f, RZ, 0xc0, !PT ;  /* 0x0000001f65027812 */ /* 0x000fcc00078ec0ff */
[----:B------:R-:W-:Y:S05]  /*19b0*/  BRA.U UP1, `(.L_x_18) ;  /* 0x0000002d015c7547 */ /* 0x000fea000b800000 */
[----:B------:R-:W1:Y:S01]  /*19c0*/  LDCU UR13, c[0x0][0x38c] ;  /* 0x00007180ff0d77ac */ /* 0x000e620008000800 */
[----:B------:R-:W2:Y:S01]  /*19d0*/  LDC R9, c[0x0][0x370] ;  /* 0x0000dc00ff097b82 */ /* 0x000ea20000000800 */
[----:B------:R-:W-:Y:S01]  /*19e0*/  PLOP3.LUT P1, PT, PT, PT, UP2, 0x80, 0x8 ;  /* 0x000000000008781c */ /* 0x000fe20003f2f028 */
[----:B------:R-:W-:Y:S01]  /*19f0*/  IMAD.MOV.U32 R15, RZ, RZ, 0x1 ;  /* 0x00000001ff0f7424 */ /* 0x000fe200078e00ff */
[----:B------:R-:W-:Y:S01]  /*1a00*/  ISETP.EQ.OR P4, PT, R2, RZ, P5 ;  /* 0x000000ff0200720c */ /* 0x000fe20002f82670 */
[----:B------:R-:W-:Y:S01]  /*1a10*/  IMAD.MOV.U32 R14, RZ, RZ, RZ ;  /* 0x000000ffff0e7224 */ /* 0x000fe200078e00ff */
[----:B------:R-:W-:Y:S02]  /*1a20*/  PLOP3.LUT P1, PT, P1, PT, PT, 0x8, 0x80 ;  /* 0x000000000080781c */ /* 0x000fe40000f2e170 */
[----:B------:R-:W-:Y:S01]  /*1a30*/  CS2R R12, SRZ ;  /* 0x00000000000c7805 */ /* 0x000fe2000001ff00 */
[----:B------:R-:W-:Y:S01]  /*1a40*/  IMAD.MOV.U32 R10, RZ, RZ, 0x1 ;  /* 0x00000001ff0a7424 */ /* 0x000fe200078e00ff */
[----:B------:R-:W4:Y:S01]  /*1a50*/  LDC R0, c[0x0][0x374] ;  /* 0x0000dd00ff007b82 */ /* 0x000f220000000800 */
[----:B------:R-:W2:Y:S01]  /*1a60*/  LDCU.64 UR22, c[0x0][0x348] ;  /* 0x00006900ff1677ac */ /* 0x000ea20008000a00 */
[----:B------:R-:W-:Y:S01]  /*1a70*/  UMOV UR6, URZ ;  /* 0x000000ff00067c82 */ /* 0x000fe20008000000 */
[----:B-1----:R-:W-:-:S04]  /*1a80*/  UIADD3 UR5, UPT, UPT, UR13, 0x1f, URZ ;  /* 0x0000001f0d057890 */ /* 0x002fc8000fffe0ff */
[----:B------:R-:W-:-:S04]  /*1a90*/  USHF.R.S32.HI UR4, URZ, 0x1f, UR5 ;  /* 0x0000001fff047899 */ /* 0x000fc80008011405 */
[----:B------:R-:W-:-:S04]  /*1aa0*/  ULEA.HI UR4, UR4, UR5, URZ, 0x5 ;  /* 0x0000000504047291 */ /* 0x000fc8000f8f28ff */
[----:B------:R-:W-:Y:S02]  /*1ab0*/  USHF.R.S32.HI UR15, URZ, 0x5, UR4 ;  /* 0x00000005ff0f7899 */ /* 0x000fe40008011404 */
[----:B------:R-:W-:Y:S02]  /*1ac0*/  UIADD3 UR4, UPT, UPT, UR13, -0x1, URZ ;  /* 0xffffffff0d047890 */ /* 0x000fe4000fffe0ff */
[----:B------:R-:W-:Y:S02]  /*1ad0*/  UISETP.LT.U32.AND UP0, UPT, UR15, 0x36, UPT ;  /* 0x000000360f00788c */ /* 0x000fe4000bf01070 */
[----:B------:R-:W-:Y:S02]  /*1ae0*/  UISETP.GE.U32.AND UP1, UPT, UR4, -0x3f, UPT ;  /* 0xffffffc10400788c */ /* 0x000fe4000bf26070 */
[----:B------:R-:W-:Y:S02]  /*1af0*/  USEL UR14, UR15, 0x36, UP0 ;  /* 0x000000360f0e7887 */ /* 0x000fe40008000000 */
[----:B------:R-:W-:-:S02]  /*1b00*/  UIADD3 UR13, UPT, UPT, UR13, 0x3e, URZ ;  /* 0x0000003e0d0d7890 */ /* 0x000fc4000fffe0ff */
[----:B------:R-:W-:Y:S02]  /*1b10*/  UIADD3 UR5, UPT, UPT, UR14, -0x1, URZ ;  /* 0xffffffff0e057890 */ /* 0x000fe4000fffe0ff */
[----:B------:R-:W-:-:S03]  /*1b20*/  UIADD3 UR7, UPT, UPT, UR15, -UR14, URZ ;  /* 0x8000000e0f077290 */ /* 0x000fc6000fffe0ff */
[----:B------:R-:W-:-:S04]  /*1b30*/  @UP1 UIADD3 UR5, UPT, UPT, UR14, URZ, URZ ;  /* 0x000000ff0e051290 */ /* 0x000fc8000fffe0ff */
[----:B--2---:R-:W-:-:S12]  /*1b40*/  UIADD3 UR5, UPT, UPT, UR5, 0x1, URZ ;  /* 0x0000000105057890 */ /* 0x004fd8000fffe0ff */
.L_x_36:
[----:B------:R-:W-:Y:S01]  /*1b50*/  UISETP.NE.AND UP0, UPT, UR37, URZ, UPT ;  /* 0x000000ff2500728c */ /* 0x000fe2000bf05270 */
[----:B------:R-:W1:Y:S08]  /*1b60*/  S2UR UR37, SR_CgaCtaId ;  /* 0x00000000002579c3 */ /* 0x000e700000008800 */
[----:B------:R-:W-:Y:S05]  /*1b70*/  BRA.U UP0, `(.L_x_19) ;  /* 0x0000000100347547 */ /* 0x000fea000b800000 */
[----:B------:R-:W2:Y:S01]  /*1b80*/  S2R R2, SR_CgaCtaId ;  /* 0x0000000000027919 */ /* 0x000ea20000008800 */
[----:B------:R-:W-:-:S04]  /*1b90*/  MOV R3, 0x400 ;  /* 0x0000040000037802 */ /* 0x000fc80000000f00 */
[----:B--2---:R-:W-:Y:S02]  /*1ba0*/  LEA R3, R2, R3, 0x18 ;  /* 0x0000000302037211 */ /* 0x004fe400078ec0ff */
[----:B------:R-:W-:-:S03]  /*1bb0*/  SHF.L.U32 R2, R10, 0x1f, RZ ;  /* 0x0000001f0a027819 */ /* 0x000fc600000006ff */
[----:B------:R-:W-:-:S04]  /*1bc0*/  IMAD R3, R12, 0x8, R3 ;  /* 0x000000080c037824 */ /* 0x000fc800078e0203 */
[----:B------:R-:W2:Y:S02]  /*1bd0*/  SYNCS.PHASECHK.TRANS64.TRYWAIT P0, [R3+URZ+0x3f0], R2 ;  /* 0x0003f002030075a7 */ /* 0x000ea400080011ff */
[----:B--2---:R-:W-:Y:S05]  /*1be0*/  @!P0 BRA `(.L_x_20) ;  /* 0x0000006400ac8947 */ /* 0x004fea0003800000 */
.L_x_146:
[----:B------:R-:W-:Y:S01]  /*1bf0*/  VIADD R12, R12, 0x1 ;  /* 0x000000010c0c7836 */ /* 0x000fe20000000000 */
[----:B------:R2:W-:Y:S04]  /*1c00*/  SYNCS.ARRIVE.TRANS64.A1T0 RZ, [R3+URZ+0x3e0], RZ ;  /* 0x0003e0ff03ff79a7 */ /* 0x0005e800081000ff */
[----:B------:R-:W-:-:S04]  /*1c10*/  ISETP.NE.AND P0, PT, R12, 0x2, PT ;  /* 0x000000020c00780c */ /* 0x000fc80003f05270 */
[----:B------:R-:W-:Y:S02]  /*1c20*/  SEL R12, R12, RZ, P0 ;  /* 0x000000ff0c0c7207 */ /* 0x000fe40000000000 */
[----:B--2---:R-:W-:-:S04]  /*1c30*/  SEL R3, RZ, 0x1, P0 ;  /* 0x00000001ff037807 */ /* 0x004fc80000000000 */
[----:B------:R-:W-:-:S07]  /*1c40*/  LOP3.LUT R10, R10, R3, RZ, 0x3c, !PT ;  /* 0x000000030a0a7212 */ /* 0x000fce00078e3cff */
.L_x_19:
[----:B------:R-:W-:Y:S01]  /*1c50*/  UMOV UR4, 0x400 ;  /* 0x0000040000047882 */ /* 0x000fe20000000000 */
[----:B------:R-:W-:Y:S01]  /*1c60*/  SHF.L.U32 R2, R15, 0x1f, RZ ;  /* 0x0000001f0f027819 */ /* 0x000fe200000006ff */
[----:B-1----:R-:W-:Y:S01]  /*1c70*/  ULEA UR4, UR37, UR4, 0x18 ;  /* 0x0000000425047291 */ /* 0x002fe2000f8ec0ff */
[----:B------:R-:W-:Y:S01]  /*1c80*/  R2UR UR34, R97 ;  /* 0x00000000612272ca */ /* 0x000fe200000e0000 */
[----:B------:R-:W-:Y:S01]  /*1c90*/  UISETP.GE.U32.AND UP0, UPT, UR13, 0x3f, UPT ;  /* 0x0000003f0d00788c */ /* 0x000fe2000bf06070 */
[----:B------:R-:W-:Y:S01]  /*1ca0*/  R2UR UR11, R91 ;  /* 0x000000005b0b72ca */ /* 0x000fe200000e0000 */
[----:B------:R-:W-:Y:S01]  /*1cb0*/  ULEA UR8, UR6, UR4, 0x3 ;  /* 0x0000000406087291 */ /* 0x000fe2000f8e18ff */
[----:B------:R-:W-:-:S08]  /*1cc0*/  UMOV UR24, URZ ;  /* 0x000000ff00187c82 */ /* 0x000fd00008000000 */
[----:B------:R1:W2:Y:S01]  /*1cd0*/  SYNCS.PHASECHK.TRANS64.TRYWAIT P0, [UR8+0x1b0], R2 ;  /* 0x0001b002ff0075a7 */ /* 0x0002a20008001108 */
[----:B------:R-:W-:Y:S02]  /*1ce0*/  USHF.L.U32 UR34, UR34, 0x6, URZ ;  /* 0x0000000622227899 */ /* 0x000fe400080006ff */
[----:B------:R-:W-:Y:S01]  /*1cf0*/  USHF.L.U32 UR11, UR11, 0x6, URZ ;  /* 0x000000060b0b7899 */ /* 0x000fe200080006ff */
[----:B------:R-:W-:Y:S11]  /*1d00*/  BRA.U !UP0, `(.L_x_21) ;  /* 0x0000000108a47547 */ /* 0x000ff6000b800000 */
[----:B------:R-:W-:Y:S01]  /*1d10*/  UMOV UR16, URZ ;  /* 0x000000ff00107c82 */ /* 0x000fe20008000000 */
[----:B------:R-:W-:-:S05]  /*1d20*/  UMOV UR17, UR6 ;  /* 0x0000000600117c82 */ /* 0x000fca0008000000 */
.L_x_26:
[----:B-1----:R-:W-:Y:S01]  /*1d30*/  ULEA UR33, UR17, UR4, 0x3 ;  /* 0x0000000411217291 */ /* 0x002fe2000f8e18ff */
[----:B--2---:R-:W-:Y:S01]  /*1d40*/  @!P5 MOV R3, 0x1000 ;  /* 0x000010000003d802 */ /* 0x004fe20000000f00 */
[----:B--2---:R-:W-:Y:S10]  /*1d50*/  @P0 BRA `(.L_x_22) ;  /* 0x00000000000c0947 */ /* 0x004ff40003800000 */
[----:B------:R-:W-:-:S04]  /*1d60*/  SHF.L.U32 R5, R15, 0x1f, RZ ;  /* 0x0000001f0f057819 */ /* 0x000fc800000006ff */
[----:B------:R-:W2:Y:S02]  /*1d70*/  SYNCS.PHASECHK.TRANS64.TRYWAIT P0, [UR33+0x1b0], R5 ;  /* 0x0001b005ff0075a7 */ /* 0x000ea40008001121 */
[----:B--2---:R-:W-:Y:S05]  /*1d80*/  @!P0 BRA `(.L_x_23) ;  /* 0x0000006400588947 */ /* 0x004fea0003800000 */
.L_x_22:
[----:B------:R2:W-:Y:S01]  /*1d90*/  @!P5 SYNCS.ARRIVE.TRANS64 RZ, [UR33], R3 ;  /* 0x00000003ffffd9a7 */ /* 0x0005e20008000021 */
[----:B------:R-:W-:Y:S04]  /*1da0*/  BSSY.RECONVERGENT B0, `(.L_x_24) ;  /* 0x0000003000007945 */ /* 0x000fe80003800200 */
[----:B------:R-:W-:Y:S05]  /*1db0*/  @P4 BRA `(.L_x_25) ;  /* 0x0000000000044947 */ /* 0x000fea0003800000 */
[----:B------:R-:W-:Y:S05]  /*1dc0*/  BPT.TRAP 0x1 ;  /* 0x000000040000795c */ /* 0x000fea0000300000 */
.L_x_25:
[----:B------:R-:W-:Y:S05]  /*1dd0*/  BSYNC.RECONVERGENT B0 ;  /* 0x0000000000007941 */ /* 0x000fea0003800200 */
.L_x_24:
[----:B------:R-:W-:Y:S02]  /*1de0*/  UIADD3 UR6, UPT, UPT, UR17, 0x1, URZ ;  /* 0x0000000111067890 */ /* 0x000fe4000fffe0ff */
[----:B------:R-:W-:Y:S02]  /*1df0*/  UIADD3 UR26, UP1, UPT, UR22, 0x80, URZ ;  /* 0x00000080161a7890 */ /* 0x000fe4000ff3e0ff */
[----:B------:R-:W-:Y:S02]  /*1e00*/  UISETP.NE.AND UP0, UPT, UR6, 0x36, UPT ;  /* 0x000000360600788c */ /* 0x000fe4000bf05270 */
[----:B------:R-:W-:Y:S02]  /*1e10*/  USHF.L.U32 UR35, UR16, 0x5, URZ ;  /* 0x0000000510237899 */ /* 0x000fe400080006ff */
[----:B------:R-:W-:Y:S02]  /*1e20*/  USEL UR9, URZ, 0x1, UP0 ;  /* 0x00000001ff097887 */ /* 0x000fe40008000000 */
[----:B------:R-:W-:-:S02]  /*1e30*/  USEL UR6, UR6, URZ, UP0 ;  /* 0x000000ff06067287 */ /* 0x000fc40008000000 */
[----:B------:R-:W-:Y:S02]  /*1e40*/  UIADD3 UR20, UP0, UPT, UR22, 0x180, URZ ;  /* 0x0000018016147890 */ /* 0x000fe4000ff1e0ff */
[----:B------:R-:W-:Y:S01]  /*1e50*/  ULEA UR8, UR6, UR4, 0x3 ;  /* 0x0000000406087291 */ /* 0x000fe2000f8e18ff */
[----:B------:R-:W-:Y:S01]  /*1e60*/  LOP3.LUT R15, R15, UR9, RZ, 0x3c, !PT ;  /* 0x000000090f0f7c12 */ /* 0x000fe2000f8e3cff */
[----:B------:R-:W-:Y:S02]  /*1e70*/  UIADD3.X UR27, UPT, UPT, URZ, UR23, URZ, UP1, !UPT ;  /* 0x00000017ff1b7290 */ /* 0x000fe40008ffe4ff */
[----:B------:R-:W-:Y:S01]  /*1e80*/  UIADD3.X UR21, UPT, UPT, URZ, UR23, URZ, UP0, !UPT ;  /* 0x00000017ff157290 */ /* 0x000fe200087fe4ff */
[----:B-1----:R-:W-:Y:S01]  /*1e90*/  SHF.L.U32 R2, R15, 0x1f, RZ ;  /* 0x0000001f0f027819 */ /* 0x002fe200000006ff */
[----:B------:R-:W-:Y:S01]  /*1ea0*/  UMOV UR18, 0x0 ;  /* 0x0000000000127882 */ /* 0x000fe20000000000 */
[----:B------:R-:W-:Y:S01]  /*1eb0*/  UMOV UR19, 0x10000000 ;  /* 0x1000000000137882 */ /* 0x000fe20000000000 */
[----:B------:R-:W-:Y:S01]  /*1ec0*/  UMOV UR12, UR36 ;  /* 0x00000024000c7c82 */ /* 0x000fe20008000000 */
[----:B------:R1:W1:Y:S01]  /*1ed0*/  SYNCS.PHASECHK.TRANS64.TRYWAIT P0, [UR8+0x1b0], R2 ;  /* 0x0001b002ff0075a7 */ /* 0x0002620008001108 */
[----:B------:R-:W-:Y:S01]  /*1ee0*/  ULEA UR8, UR17, UR4, 0xb ;  /* 0x0000000411087291 */ /* 0x000fe2000f8e58ff */
[----:B------:R-:W-:Y:S01]  /*1ef0*/  UMOV UR9, UR33 ;  /* 0x0000002100097c82 */ /* 0x000fe20008000000 */
[----:B------:R-:W-:-:S02]  /*1f00*/  UMOV UR10, UR35 ;  /* 0x00000023000a7c82 */ /* 0x000fc40008000000 */
[----:B------:R-:W-:Y:S02]  /*1f10*/  UIADD3 UR32, UPT, UPT, UR8, 0x2800, URZ ;  /* 0x0000280008207890 */ /* 0x000fe4000fffe0ff */
[----:B------:R-:W-:Y:S02]  /*1f20*/  UIADD3 UR8, UPT, UPT, UR8, 0x1d800, URZ ;  /* 0x0001d80008087890 */ /* 0x000fe4000fffe0ff */
[----:B------:R-:W-:Y:S01]  /*1f30*/  UIADD3 UR16, UPT, UPT, UR16, 0x1, URZ ;  /* 0x0000000110107890 */ /* 0x000fe2000fffe0ff */
[----:B------:R-:W-:Y:S01]  /*1f40*/  UMOV UR24, UR5 ;  /* 0x0000000500187c82 */ /* 0x000fe20008000000 */
[----:B------:R-:W-:Y:S02]  /*1f50*/  UMOV UR17, UR6 ;  /* 0x0000000600117c82 */ /* 0x000fe40008000000 */
[----:B------:R-:W-:Y:S01]  /*1f60*/  UISETP.NE.AND UP0, UPT, UR16, UR5, UPT ;  /* 0x000000051000728c */ /* 0x000fe2000bf05270 */
[----:B------:R1:W-:Y:S02]  /*1f70*/  UTMALDG.3D [UR32], [UR26], desc[UR18] ;  /* 0x000012201a0075b4 */ /* 0x0003e40008011000 */
[----:B------:R1:W-:Y:S06]  /*1f80*/  UTMALDG.3D [UR8], [UR20], desc[UR18] ;  /* 0x00001208140075b4 */ /* 0x0003ec0008011000 */
[----:B------:R-:W-:Y:S05]  /*1f90*/  BRA.U UP0, `(.L_x_26) ;  /* 0xfffffffd00647547 */ /* 0x000fea000b83ffff */
.L_x_21:
[----:B-1----:R-:W-:Y:S01]  /*1fa0*/  ULEA UR8, UR6, UR4, 0x3 ;  /* 0x0000000406087291 */ /* 0x002fe2000f8e18ff */
[----:B------:R-:W-:Y:S01]  /*1fb0*/  SHF.L.U32 R2, R15, 0x1f, RZ ;  /* 0x0000001f0f027819 */ /* 0x000fe200000006ff */
[----:B------:R-:W-:Y:S01]  /*1fc0*/  @!P1 SYNCS.ARRIVE.TRANS64.A1T0 RZ, [UR4+0x378], RZ ;  /* 0x000378ffffff99a7 */ /* 0x000fe20008100004 */
[----:B------:R-:W-:-:S06]  /*1fd0*/  UISETP.GT.AND UP0, UPT, UR15, UR14, UPT ;  /* 0x0000000e0f00728c */ /* 0x000fcc000bf04270 */
[----:B--2---:R1:W2:Y:S03]  /*1fe0*/  SYNCS.PHASECHK.TRANS64.TRYWAIT P0, [UR8+0x1b0], R2 ;  /* 0x0001b002ff0075a7 */ /* 0x0042a60008001108 */
[----:B------:R-:W-:Y:S05]  /*1ff0*/  BRA.U !UP0, `(.L_x_27) ;  /* 0x0000000108a87547 */ /* 0x000fea000b800000 */
[----:B------:R-:W-:Y:S01]  /*2000*/  UIADD3 UR21, UPT, UPT, UR7, UR24, URZ ;  /* 0x0000001807157290 */ /* 0x000fe2000fffe0ff */
[----:B------:R-:W-:-:S11]  /*2010*/  UMOV UR25, UR6 ;  /* 0x0000000600197c82 */ /* 0x000fd60008000000 */
.L_x_32:
[----:B-1----:R-:W-:Y:S01]  /*2020*/  ULEA UR17, UR25, UR4, 0x3 ;  /* 0x0000000419117291 */ /* 0x002fe2000f8e18ff */
[----:B--2---:R-:W-:Y:S01]  /*2030*/  @!P5 MOV R3, 0x1000 ;  /* 0x000010000003d802 */ /* 0x004fe20000000f00 */
[----:B--2---:R-:W-:Y:S10]  /*2040*/  @P0 BRA `(.L_x_28) ;  /* 0x00000000000c0947 */ /* 0x004ff40003800000 */
[----:B------:R-:W-:-:S04]  /*2050*/  SHF.L.U32 R5, R15, 0x1f, RZ ;  /* 0x0000001f0f057819 */ /* 0x000fc800000006ff */
[----:B------:R-:W2:Y:S02]  /*2060*/  SYNCS.PHASECHK.TRANS64.TRYWAIT P0, [UR17+0x1b0], R5 ;  /* 0x0001b005ff0075a7 */ /* 0x000ea40008001111 */
[----:B--2---:R-:W-:Y:S05]  /*2070*/  @!P0 BRA `(.L_x_29) ;  /* 0x0000006000b48947 */ /* 0x004fea0003800000 */
.L_x_28:
[----:B------:R2:W-:Y:S01]  /*2080*/  @!P5 SYNCS.ARRIVE.TRANS64 RZ, [UR17], R3 ;  /* 0x00000003ffffd9a7 */ /* 0x0005e20008000011 */
[----:B------:R-:W-:Y:S04]  /*2090*/  BSSY.RECONVERGENT B0, `(.L_x_30) ;  /* 0x0000003000007945 */ /* 0x000fe80003800200 */
[----:B------:R-:W-:Y:S05]  /*20a0*/  @P4 BRA `(.L_x_31) ;  /* 0x0000000000044947 */ /* 0x000fea0003800000 */
[----:B------:R-:W-:Y:S05]  /*20b0*/  BPT.TRAP 0x1 ;  /* 0x000000040000795c */ /* 0x000fea0000300000 */
.L_x_31:
[----:B------:R-:W-:Y:S05]  /*20c0*/  BSYNC.RECONVERGENT B0 ;  /* 0x0000000000007941 */ /* 0x000fea0003800200 */
.L_x_30:
        /* <DEDUP_REMOVED lines=20> */
[----:B------:R-:W-:Y:S01]  /*2210*/  UIADD3 UR8, UPT, UPT, UR8, 0x1d800, URZ ;  /* 0x0001d80008087890 */ /* 0x000fe2000fffe0ff */
[----:B------:R-:W-:Y:S01]  /*2220*/  UMOV UR9, UR17 ;  /* 0x0000001100097c82 */ /* 0x000fe20008000000 */
[----:B------:R-:W-:Y:S01]  /*2230*/  UMOV UR10, UR19 ;  /* 0x00000013000a7c82 */ /* 0x000fe20008000000 */
[----:B------:R-:W-:Y:S01]  /*2240*/  UIADD3 UR24, UPT, UPT, UR24, 0x1, URZ ;  /* 0x0000000118187890 */ /* 0x000fe2000fffe0ff */
[----:B------:R-:W-:-:S03]  /*2250*/  UMOV UR25, UR6 ;  /* 0x0000000600197c82 */ /* 0x000fc60008000000 */
[----:B------:R1:W-:Y:S01]  /*2260*/  UTMALDG.3D [UR16], [UR30], desc[UR26] ;  /* 0x00001a101e0075b4 */ /* 0x0003e20008011000 */
[----:B------:R-:W-:Y:S01]  /*2270*/  UISETP.NE.AND UP0, UPT, UR24, UR21, UPT ;  /* 0x000000151800728c */ /* 0x000fe2000bf05270 */
[----:B------:R1:W-:Y:S08]  /*2280*/  UTMALDG.3D [UR8], [UR28], desc[UR26] ;  /* 0x00001a081c0075b4 */ /* 0x0003f00008011000 */
[----:B------:R-:W-:Y:S05]  /*2290*/  BRA.U UP0, `(.L_x_32) ;  /* 0xfffffffd00607547 */ /* 0x000fea000b83ffff */
.L_x_27:
[C---:B-1----:R-:W-:Y:S01]  /*22a0*/  LEA R2, R14.reuse, UR4, 0x3 ;  /* 0x000000040e027c11 */ /* 0x042fe2000f8e18ff */
[----:B------:R-:W-:Y:S01]  /*22b0*/  NOP ;  /* 0x0000000000007918 */ /* 0x000fe20000000000 */
[----:B--2---:R-:W-:Y:S02]  /*22c0*/  SHF.L.U32 R3, R13, 0x1f, RZ ;  /* 0x0000001f0d037819 */ /* 0x004fe400000006ff */
[----:B------:R-:W-:Y:S02]  /*22d0*/  LEA R4, R14, UR4, 0x4 ;  /* 0x000000040e047c11 */ /* 0x000fe4000f8e20ff */
[----:B------:R-:W1:Y:S02]  /*22e0*/  SYNCS.PHASECHK.TRANS64.TRYWAIT P0, [R2+URZ+0x380], R3 ;  /* 0x00038003020075a7 */ /* 0x000e6400080011ff */
[----:B-1----:R-:W-:Y:S05]  /*22f0*/  @!P0 BRA `(.L_x_33) ;  /* 0x00000060002c8947 */ /* 0x002fea0003800000 */
.L_x_149:
[----:B------:R-:W2:Y:S01]  /*2300*/  LDS.128 R4, [R4+0x410] ;  /* 0x0004100004047984 */ /* 0x000ea20000000c00 */
[----:B---3--:R-:W-:Y:S01]  /*2310*/  ISETP.GE.AND P0, PT, R40, 0x1, PT ;  /* 0x000000012800780c */ /* 0x008fe20003f06270 */
[----:B-1----:R-:W-:Y:S01]  /*2320*/  VIADD R2, R2, 0x390 ;  /* 0x0000039002027836 */ /* 0x002fe20000000000 */
[----:B------:R-:W-:Y:S01]  /*2330*/  @!PT LDS RZ, [RZ] ;  /* 0x00000000fffff984 */ /* 0x000fe20000000800 */
[----:B------:R-:W-:Y:S01]  /*2340*/  @!PT LDS RZ, [RZ] ;  /* 0x00000000fffff984 */ /* 0x000fe20000000800 */
[----:B------:R-:W-:Y:S01]  /*2350*/  @!PT LDS RZ, [RZ] ;  /* 0x00000000fffff984 */ /* 0x000fe20000000800 */
[----:B------:R-:W-:Y:S01]  /*2360*/  @!PT LDS RZ, [RZ] ;  /* 0x00000000fffff984 */ /* 0x000fe20000000800 */
[----:B------:R1:W-:Y:S06]  /*2370*/  MEMBAR.ALL.CTA ;  /* 0x0000000000007992 */ /* 0x0003ec0000008000 */
[----:B-1----:R-:W1:Y:S01]  /*2380*/  FENCE.VIEW.ASYNC.S ;  /* 0x00000000000073c6 */ /* 0x002e620000000000 */
[----:B------:R-:W-:-:S04]  /*2390*/  PRMT R2, RZ, 0x654, R2 ;  /* 0x00000654ff027816 */ /* 0x000fc80000000002 */
[----:B-1----:R1:W-:Y:S01]  /*23a0*/  SYNCS.ARRIVE.TRANS64.RED.A1T0 RZ, [R2+URZ], RZ ;  /* 0x000000ff02ff79a7 */ /* 0x0023e200081004ff */
[----:B--2---:R-:W-:-:S13]  /*23b0*/  LOP3.LUT P2, RZ, R6, 0x1, RZ, 0xc0, !PT ;  /* 0x0000000106ff7812 */ /* 0x004fda000784c0ff */
[----:B------:R-:W-:Y:S01]  /*23c0*/  @P2 SHF.R.U32.HI R3, RZ, 0x10, R5 ;  /* 0x00000010ff032819 */ /* 0x000fe20000011605 */
[----:B------:R-:W-:Y:S01]  /*23d0*/  VOTEU.ANY UP0, P2 ;  /* 0x0000000000ff7886 */ /* 0x000fe20001000100 */
[----:B------:R-:W-:Y:S02]  /*23e0*/  @P2 MOV R11, R4 ;  /* 0x00000004000b2202 */ /* 0x000fe40000000f00 */
[----:B------:R-:W-:Y:S02]  /*23f0*/  @P2 R2UR.BROADCAST UR8, R3 ;  /* 0x00000000030822ca */ /* 0x000fe400008e0000 */
[----:B------:R-:W-:-:S11]  /*2400*/  @P2 LOP3.LUT R8, R5, 0xffff, RZ, 0xc0, !PT ;  /* 0x0000ffff05082812 */ /* 0x000fd600078ec0ff */
[----:B------:R-:W-:Y:S01]  /*2410*/  @UP0 UMOV UR36, UR8 ;  /* 0x0000000800240c82 */ /* 0x000fe20008000000 */
[----:B-1----:R-:W-:Y:S05]  /*2420*/  @!P0 BRA `(.L_x_34) ;  /* 0x0000000000b88947 */ /* 0x002fea0003800000 */
[----:B------:R-:W4:Y:S01]  /*2430*/  LDC.64 R4, c[0x0][0xb18] ;  /* 0x0002c600ff047b82 */ /* 0x000f220000000a00 */
[----:B------:R-:W-:-:S07]  /*2440*/  ISETP.NE.AND P3, PT, R40, 0x1, PT ;  /* 0x000000012800780c */ /* 0x000fce0003f65270 */
[----:B------:R-:W1:Y:S08]  /*2450*/  LDC.64 R6, c[0x0][0xb10] ;  /* 0x0002c400ff067b82 */ /* 0x000e700000000a00 */
[----:B------:R-:W2:Y:S08]  /*2460*/  LDC R16, c[0x0][0xb20] ;  /* 0x0002c800ff107b82 */ /* 0x000eb00000000800 */
[----:B------:R-:W3:Y:S01]  /*2470*/  LDC R18, c[0x0][0xb0c] ;  /* 0x0002c300ff127b82 */ /* 0x000ee20000000800 */
[----:B----4-:R-:W-:Y:S01]  /*2480*/  IMAD.HI.U32 R17, R0, R5, RZ ;  /* 0x0000000500117227 */ /* 0x010fe200078e00ff */
[----:B------:R-:W-:-:S03]  /*2490*/  ISETP.NE.AND P0, PT, R4, 0x1, PT ;  /* 0x000000010400780c */ /* 0x000fc60003f05270 */
[----:B------:R-:W-:-:S03]  /*24a0*/  IMAD.HI.U32 R5, R8, R5, RZ ;  /* 0x0000000508057227 */ /* 0x000fc600078e00ff */
[----:B------:R-:W4:Y:S01]  /*24b0*/  LDC.64 R2, c[0x0][0xb28] ;  /* 0x0002ca00ff027b82 */ /* 0x000f220000000a00 */
[----:B-1----:R-:W-:-:S04]  /*24c0*/  IMAD.HI.U32 R20, R9, R6, RZ ;  /* 0x0000000609147227 */ /* 0x002fc800078e00ff */
[----:B------:R-:W-:Y:S01]  /*24d0*/  IMAD.HI.U32 R22, R11, R6, RZ ;  /* 0x000000060b167227 */ /* 0x000fe200078e00ff */
[----:B------:R-:W-:Y:S02]  /*24e0*/  SHF.R.U32.HI R20, RZ, R7, R20 ;  /* 0x00000007ff147219 */ /* 0x000fe40000011614 */
[-C--:B--2---:R-:W-:Y:S02]  /*24f0*/  SHF.R.U32.HI R17, RZ, R16.reuse, R17 ;  /* 0x00000010ff117219 */ /* 0x084fe40000011611 */
[----:B------:R-:W-:Y:S02]  /*2500*/  SHF.R.U32.HI R5, RZ, R16, R5 ;  /* 0x00000010ff057219 */ /* 0x000fe40000011605 */
[----:B------:R-:W-:Y:S02]  /*2510*/  SEL R17, R0, R17, !P0 ;  /* 0x0000001100117207 */ /* 0x000fe40004000000 */
[----:B------:R-:W-:Y:S02]  /*2520*/  SHF.R.U32.HI R22, RZ, R7, R22 ;  /* 0x00000007ff167219 */ /* 0x000fe40000011616 */
[----:B---3--:R-:W-:-:S02]  /*2530*/  ISETP.NE.AND P1, PT, R18, 0x1, PT ;  /* 0x000000011200780c */ /* 0x008fc40003f25270 */
[----:B------:R-:W-:Y:S02]  /*2540*/  SEL R5, R8, R5, !P0 ;  /* 0x0000000508057207 */ /* 0x000fe40004000000 */
[----:B------:R-:W-:Y:S02]  /*2550*/  SEL R19, R9, R20, !P1 ;  /* 0x0000001409137207 */ /* 0x000fe40004800000 */
[----:B------:R-:W-:Y:S01]  /*2560*/  SEL R7, R11, R22, !P1 ;  /* 0x000000160b077207 */ /* 0x000fe20004800000 */
[----:B----4-:R-:W-:-:S04]  /*2570*/  IMAD.HI.U32 R20, R17, R2, RZ ;  /* 0x0000000211147227 */ /* 0x010fc800078e00ff */
[----:B------:R-:W-:Y:S01]  /*2580*/  IMAD.HI.U32 R6, R19, R2, RZ ;  /* 0x0000000213067227 */ /* 0x000fe200078e00ff */
[----:B------:R-:W-:-:S04]  /*2590*/  @P3 SHF.R.U32.HI R17, RZ, R3, R20 ;  /* 0x00000003ff113219 */ /* 0x000fc80000011614 */
[----:B------:R-:W-:Y:S01]  /*25a0*/  @P3 SHF.R.U32.HI R19, RZ, R3, R6 ;  /* 0x00000003ff133219 */ /* 0x000fe20000011606 */
[----:B------:R-:W-:-:S04]  /*25b0*/  IMAD R17, R40, R17, RZ ;  /* 0x0000001128117224 */ /* 0x000fc800078e02ff */
[----:B------:R-:W-:Y:S01]  /*25c0*/  IMAD R6, R40, R19, RZ ;  /* 0x0000001328067224 */ /* 0x000fe200078e02ff */
[C---:B------:R-:W-:Y:S02]  /*25d0*/  ISETP.GE.AND P0, PT, R5.reuse, R17, PT ;  /* 0x000000110500720c */ /* 0x040fe40003f06270 */
[----:B------:R-:W-:Y:S02]  /*25e0*/  IADD3 R17, PT, PT, -R5, RZ, RZ ;  /* 0x000000ff05117210 */ /* 0x000fe40007ffe1ff */
[----:B------:R-:W-:Y:S01]  /*25f0*/  ISETP.GE.OR P0, PT, R7, R6, P0 ;  /* 0x000000060700720c */ /* 0x000fe20000706670 */
[----:B------:R-:W-:-:S04]  /*2600*/  IMAD.HI.U32 R6, R5, R2, RZ ;  /* 0x0000000205067227 */ /* 0x000fc800078e00ff */
[----:B------:R-:W-:Y:S01]  /*2610*/  IMAD R8, R4, R17, R8 ;  /* 0x0000001104087224 */ /* 0x000fe200078e0208 */
[----:B------:R-:W-:-:S04]  /*2620*/  SHF.R.U32.HI R6, RZ, R3, R6 ;  /* 0x00000003ff067219 */ /* 0x000fc80000011606 */
[----:B------:R-:W-:-:S03]  /*2630*/  SEL R6, R5, R6, !P3 ;  /* 0x0000000605067207 */ /* 0x000fc60005800000 */
[----:B------:R-:W-:-:S04]  /*2640*/  @!P0 IMAD.HI.U32 R16, R7, R2, RZ ;  /* 0x0000000207108227 */ /* 0x000fc800078e00ff */
[----:B------:R-:W-:Y:S01]  /*2650*/  IMAD.MOV R2, RZ, RZ, -R6 ;  /* 0x000000ffff027224 */ /* 0x000fe200078e0a06 */
[----:B------:R-:W-:-:S03]  /*2660*/  @!P0 SHF.R.U32.HI R16, RZ, R3, R16 ;  /* 0x00000003ff108219 */ /* 0x000fc60000011610 */
[----:B------:R-:W-:Y:S01]  /*2670*/  IMAD R2, R40, R2, R5 ;  /* 0x0000000228027224 */ /* 0x000fe200078e0205 */
[----:B------:R-:W-:-:S05]  /*2680*/  @!P0 SEL R3, R7, R16, !P3 ;  /* 0x0000001007038207 */ /* 0x000fca0005800000 */
[--C-:B------:R-:W-:Y:S02]  /*2690*/  @!P0 IMAD.IADD R6, R6, 0x1, -R3.reuse ;  /* 0x0000000106068824 */ /* 0x100fe400078e0a03 */
[----:B------:R-:W-:Y:S01]  /*26a0*/  @!P0 IMAD R3, R2, R19, R3 ;  /* 0x0000001302038224 */ /* 0x000fe200078e0203 */
[----:B------:R-:W-:Y:S01]  /*26b0*/  IADD3 R2, PT, PT, -R7, RZ, RZ ;  /* 0x000000ff07027210 */ /* 0x000fe20007ffe1ff */
[----:B------:R-:W-:Y:S02]  /*26c0*/  @!P0 IMAD R5, R40, R6, R7 ;  /* 0x0000000628058224 */ /* 0x000fe400078e0207 */
[----:B------:R-:W-:Y:S02]  /*26d0*/  @!P0 IMAD.MOV.U32 R7, RZ, RZ, R3 ;  /* 0x000000ffff078224 */ /* 0x000fe400078e0003 */
[----:B------:R-:W-:Y:S02]  /*26e0*/  IMAD R2, R18, R2, R11 ;  /* 0x0000000212027224 */ /* 0x000fe400078e020b */
[----:B------:R-:W-:-:S02]  /*26f0*/  IMAD R8, R5, R4, R8 ;  /* 0x0000000405087224 */ /* 0x000fc400078e0208 */
[----:B------:R-:W-:Y:S02]  /*2700*/  IMAD R11, R7, R18, R2 ;  /* 0x00000012070b7224 */ /* 0x000fe400078e0202 */
.L_x_34:
[----:B------:R-:W1:Y:S02]  /*2710*/  LDCU UR8, c[0x0][0xb30] ;  /* 0x00016600ff0877ac */ /* 0x000e640008000800 */
[----:B-1----:R-:W-:-:S09]  /*2720*/  UISETP.NE.AND UP0, UPT, UR8, 0x1, UPT ;  /* 0x000000010800788c */ /* 0x002fd2000bf05270 */
[----:B------:R-:W-:Y:S05]  /*2730*/  BRA.U UP0, `(.L_x_35) ;  /* 0x0000000100407547 */ /* 0x000fea000b800000 */
[----:B------:R-:W1:Y:S08]  /*2740*/  LDC.64 R4, c[0x0][0xb10] ;  /* 0x0002c400ff047b82 */ /* 0x000e700000000a00 */
[----:B------:R-:W2:Y:S08]  /*2750*/  LDC.64 R2, c[0x0][0xb18] ;  /* 0x0002c600ff027b82 */ /* 0x000eb00000000a00 */
[----:B------:R-:W3:Y:S08]  /*2760*/  LDC R6, c[0x0][0xb20] ;  /* 0x0002c800ff067b82 */ /* 0x000ef00000000800 */
[----:B------:R-:W4:Y:S01]  /*2770*/  LDC R16, c[0x0][0xb0c] ;  /* 0x0002c300ff107b82 */ /* 0x000f220000000800 */
[----:B-1----:R-:W-:-:S05]  /*2780*/  IMAD.HI.U32 R4, R11, R4, RZ ;  /* 0x000000040b047227 */ /* 0x002fca00078e00ff */
[----:B------:R-:W-:Y:S01]  /*2790*/  SHF.R.U32.HI R4, RZ, R5, R4 ;  /* 0x00000005ff047219 */ /* 0x000fe20000011604 */
[----:B--2---:R-:W-:Y:S01]  /*27a0*/  IMAD.HI.U32 R3, R8, R3, RZ ;  /* 0x0000000308037227 */ /* 0x004fe200078e00ff */
[----:B------:R-:W-:-:S04]  /*27b0*/  ISETP.NE.AND P0, PT, R2, 0x1, PT ;  /* 0x000000010200780c */ /* 0x000fc80003f05270 */
[----:B---3--:R-:W-:-:S04]  /*27c0*/  SHF.R.U32.HI R3, RZ, R6, R3 ;  /* 0x00000006ff037219 */ /* 0x008fc80000011603 */
[----:B------:R-:W-:Y:S02]  /*27d0*/  SEL R3, R8, R3, !P0 ;  /* 0x0000000308037207 */ /* 0x000fe40004000000 */
[----:B----4-:R-:W-:-:S04]  /*27e0*/  ISETP.NE.AND P1, PT, R16, 0x1, PT ;  /* 0x000000011000780c */ /* 0x010fc80003f25270 */
[----:B------:R-:W-:-:S05]  /*27f0*/  SEL R4, R11, R4, !P1 ;  /* 0x000000040b047207 */ /* 0x000fca0004800000 */
[----:B------:R-:W-:Y:S02]  /*2800*/  IMAD.IADD R5, R3, 0x1, -R4 ;  /* 0x0000000103057824 */ /* 0x000fe400078e0a04 */
[----:B------:R-:W-:Y:S02]  /*2810*/  IMAD.IADD R3, R4, 0x1, -R3 ;  /* 0x0000000104037824 */ /* 0x000fe400078e0a03 */
[----:B------:R-:W-:Y:S02]  /*2820*/  IMAD R11, R5, R16, R11 ;  /* 0x00000010050b7224 */ /* 0x000fe400078e020b */
[----:B------:R-:W-:-:S07]  /*2830*/  IMAD R8, R3, R2, R8 ;  /* 0x0000000203087224 */ /* 0x000fce00078e0208 */
.L_x_35:
[----:B------:R-:W-:Y:S01]  /*2840*/  VIADD R14, R14, 0x1 ;  /* 0x000000010e0e7836 */ /* 0x000fe20000000000 */
[----:B------:R-:W-:Y:S01]  /*2850*/  PLOP3.LUT P1, PT, PT, PT, PT, 0x80, 0x8 ;  /* 0x000000000008781c */ /* 0x000fe20003f2f070 */
[----:B------:R-:W-:Y:S02]  /*2860*/  IMAD.IADD R97, R11, 0x1, R90 ;  /* 0x000000010b617824 */ /* 0x000fe400078e025a */
[----:B------:R-:W-:Y:S01]  /*2870*/  IMAD.IADD R91, R8, 0x1, R79 ;  /* 0x00000001085b7824 */ /* 0x000fe200078e024f */
[----:B------:R-:W-:-:S04]  /*2880*/  ISETP.NE.AND P0, PT, R14, 0x2, PT ;  /* 0x000000020e00780c */ /* 0x000fc80003f05270 */
[----:B------:R-:W-:Y:S02]  /*2890*/  SEL R2, RZ, 0x1, P0 ;  /* 0x00000001ff027807 */ /* 0x000fe40000000000 */
[----:B------:R-:W-:Y:S02]  /*28a0*/  SEL R14, R14, RZ, P0 ;  /* 0x000000ff0e0e7207 */ /* 0x000fe40000000000 */
[----:B------:R-:W-:Y:S01]  /*28b0*/  LOP3.LUT R13, R13, R2, RZ, 0x3c, !PT ;  /* 0x000000020d0d7212 */ /* 0x000fe200078e3cff */
[----:B------:R-:W-:Y:S06]  /*28c0*/  @P2 BRA `(.L_x_36) ;  /* 0xfffffff000a02947 */ /* 0x000fec000383ffff */
[----:B------:R-:W-:Y:S01]  /*28d0*/  UIADD3 UR4, UPT, UPT, UR4, 0x1b0, URZ ;  /* 0x000001b004047890 */ /* 0x000fe2000fffe0ff */
[----:B------:R-:W-:-:S03]  /*28e0*/  SHF.L.U32 R3, R15, 0x1f, RZ ;  /* 0x0000001f0f037819 */ /* 0x000fc600000006ff */
[----:B------:R-:W-:-:S09]  /*28f0*/  ULEA UR5, UR6, UR4, 0x3 ;  /* 0x0000000406057291 */ /* 0x000fd2000f8e18ff */
[----:B------:R-:W1:Y:S02]  /*2900*/  SYNCS.PHASECHK.TRANS64.TRYWAIT P0, [UR5], R3 ;  /* 0x00000003ff0075a7 */ /* 0x000e640008001105 */
[----:B-1----:R-:W-:Y:S05]  /*2910*/  @!P0 BRA `(.L_x_37) ;  /* 0x0000005800b88947 */ /* 0x002fea0003800000 */
.L_x_151:
[----:B------:R-:W-:-:S04]  /*2920*/  UIADD3 UR6, UPT, UPT, UR6, 0x1, URZ ;  /* 0x0000000106067890 */ /* 0x000fc8000fffe0ff */
[----:B------:R-:W-:-:S04]  /*2930*/  UISETP.NE.AND UP0, UPT, UR6, 0x36, UPT ;  /* 0x000000360600788c */ /* 0x000fc8000bf05270 */
[----:B------:R-:W-:Y:S02]  /*2940*/  USEL UR7, URZ, 0x1, UP0 ;  /* 0x00000001ff077887 */ /* 0x000fe40008000000 */
[----:B------:R-:W-:-:S04]  /*2950*/  USEL UR6, UR6, URZ, UP0 ;  /* 0x000000ff06067287 */ /* 0x000fc80008000000 */
[----:B------:R-:W-:Y:S01]  /*2960*/  ULEA UR5, UR6, UR4, 0x3 ;  /* 0x0000000406057291 */ /* 0x000fe2000f8e18ff */
[----:B------:R-:W-:-:S04]  /*2970*/  LOP3.LUT R2, R15, UR7, RZ, 0x3c, !PT ;  /* 0x000000070f027c12 */ /* 0x000fc8000f8e3cff */
[----:B-1----:R-:W-:-:S04]  /*2980*/  SHF.L.U32 R3, R2, 0x1f, RZ ;  /* 0x0000001f02037819 */ /* 0x002fc800000006ff */
[----:B------:R-:W1:Y:S02]  /*2990*/  SYNCS.PHASECHK.TRANS64.TRYWAIT P0, [UR5], R3 ;  /* 0x00000003ff0075a7 */ /* 0x000e640008001105 */
[----:B-1----:R-:W-:Y:S05]  /*29a0*/  @!P0 BRA `(.L_x_38) ;  /* 0x0000005800ac8947 */ /* 0x002fea0003800000 */
.L_x_153:
        /* <DEDUP_REMOVED lines=9> */
.L_x_155:
        /* <DEDUP_REMOVED lines=9> */
.L_x_157:
        /* <DEDUP_REMOVED lines=9> */
.L_x_159:
        /* <DEDUP_REMOVED lines=9> */
.L_x_161:
        /* <DEDUP_REMOVED lines=9> */
.L_x_163:
        /* <DEDUP_REMOVED lines=9> */
.L_x_165:
        /* <DEDUP_REMOVED lines=9> */
.L_x_167:
        /* <DEDUP_REMOVED lines=9> */
.L_x_169:
        /* <DEDUP_REMOVED lines=9> */
.L_x_171:
        /* <DEDUP_REMOVED lines=9> */
.L_x_173:
        /* <DEDUP_REMOVED lines=9> */
.L_x_175:
        /* <DEDUP_REMOVED lines=9> */
.L_x_177:
        /* <DEDUP_REMOVED lines=9> */
.L_x_179:
        /* <DEDUP_REMOVED lines=9> */
.L_x_181:
        /* <DEDUP_REMOVED lines=9> */
.L_x_183:
        /* <DEDUP_REMOVED lines=9> */
.L_x_185:
        /* <DEDUP_REMOVED lines=9> */
.L_x_187:
        /* <DEDUP_REMOVED lines=9> */
.L_x_189:
        /* <DEDUP_REMOVED lines=9> */
.L_x_191:
        /* <DEDUP_REMOVED lines=9> */
.L_x_193:
        /* <DEDUP_REMOVED lines=9> */
.L_x_195:
        /* <DEDUP_REMOVED lines=9> */
.L_x_197:
        /* <DEDUP_REMOVED lines=9> */
.L_x_199:
        /* <DEDUP_REMOVED lines=9> */
.L_x_201:
        /* <DEDUP_REMOVED lines=9> */
.L_x_203:
        /* <DEDUP_REMOVED lines=9> */
.L_x_205:
        /* <DEDUP_REMOVED lines=9> */
.L_x_207:
        /* <DEDUP_REMOVED lines=9> */
.L_x_209:
        /* <DEDUP_REMOVED lines=9> */
.L_x_211:
        /* <DEDUP_REMOVED lines=9> */
.L_x_213:
        /* <DEDUP_REMOVED lines=9> */
.L_x_215:
        /* <DEDUP_REMOVED lines=9> */
.L_x_217:
        /* <DEDUP_REMOVED lines=9> */
.L_x_219:
        /* <DEDUP_REMOVED lines=9> */
.L_x_221:
        /* <DEDUP_REMOVED lines=9> */
.L_x_223:
        /* <DEDUP_REMOVED lines=9> */
.L_x_225:
        /* <DEDUP_REMOVED lines=9> */
.L_x_227:
        /* <DEDUP_REMOVED lines=9> */
.L_x_229:
        /* <DEDUP_REMOVED lines=9> */
.L_x_231:
        /* <DEDUP_REMOVED lines=9> */
.L_x_233:
        /* <DEDUP_REMOVED lines=9> */
.L_x_235:
        /* <DEDUP_REMOVED lines=9> */
.L_x_237:
        /* <DEDUP_REMOVED lines=9> */
.L_x_239:
        /* <DEDUP_REMOVED lines=9> */
.L_x_241:
        /* <DEDUP_REMOVED lines=9> */
.L_x_243:
        /* <DEDUP_REMOVED lines=9> */
.L_x_245:
        /* <DEDUP_REMOVED lines=9> */
.L_x_247:
        /* <DEDUP_REMOVED lines=9> */
.L_x_249:
        /* <DEDUP_REMOVED lines=9> */
.L_x_251:
        /* <DEDUP_REMOVED lines=9> */
.L_x_253:
        /* <DEDUP_REMOVED lines=9> */
.L_x_255:
[----:B------:R-:W-:-:S04]  /*4660*/  UIADD3 UR6, UPT, UPT, UR6, 0x1, URZ ;  /* 0x0000000106067890 */ /* 0x000fc8000fffe0ff */
[----:B------:R-:W-:-:S04]  /*4670*/  UISETP.NE.AND UP0, UPT, UR6, 0x36, UPT ;  /* 0x000000360600788c */ /* 0x000fc8000bf05270 */
[----:B------:R-:W-:Y:S02]  /*4680*/  USEL UR5, URZ, 0x1, UP0 ;  /* 0x00000001ff057887 */ /* 0x000fe40008000000 */
[----:B------:R-:W-:-:S04]  /*4690*/  USEL UR6, UR6, URZ, UP0 ;  /* 0x000000ff06067287 */ /* 0x000fc80008000000 */
[----:B------:R-:W-:Y:S01]  /*46a0*/  ULEA UR6, UR6, UR4, 0x3 ;  /* 0x0000000406067291 */ /* 0x000fe2000f8e18ff */
[----:B-1----:R-:W-:-:S04]  /*46b0*/  LOP3.LUT R3, R2, UR5, RZ, 0x3c, !PT ;  /* 0x0000000502037c12 */ /* 0x002fc8000f8e3cff */
[----:B------:R-:W-:Y:S01]  /*46c0*/  SHF.L.U32 R3, R3, 0x1f, RZ ;  /* 0x0000001f03037819 */ /* 0x000fe200000006ff */
[----:B----4-:R-:W-:-:S07]  /*46d0*/  IMAD.U32 R0, RZ, RZ, UR6 ;  /* 0x00000006ff007e24 */ /* 0x010fce000f8e00ff */
.L_x_90:
[----:B-1----:R1:W2:Y:S02]  /*46e0*/  SYNCS.PHASECHK.TRANS64.TRYWAIT P0, [R0+URZ], R3 ;  /* 0x00000003000075a7 */ /* 0x0022a400080011ff */
[----:B--2---:R-:W-:Y:S05]  /*46f0*/  @!P0 NANOSLEEP.SYNCS 0x989680 ;  /* 0x009896800000895d */ /* 0x004fea0003900000 */
[----:B------:R-:W2:Y:S02]  /*4700*/  @!P0 SYNCS.PHASECHK.TRANS64 P0, [R0+URZ], R3 ;  /* 0x00000003000085a7 */ /* 0x000ea400080010ff */
[----:B--2---:R-:W-:Y:S05]  /*4710*/  @P0 EXIT ;  /* 0x000000000000094d */ /* 0x004fea0003800000 */
[----:B------:R-:W-:Y:S05]  /*4720*/  BRA `(.L_x_90) ;  /* 0xfffffffc00ec7947 */ /* 0x000fea000383ffff */
.L_x_18:
[----:B------:R-:W-:-:S04]  /*4730*/  UISETP.NE.AND UP1, UPT, UR37, URZ, UPT ;  /* 0x000000ff2500728c */ /* 0x000fc8000bf25270 */
[----:B------:R-:W-:-:S09]  /*4740*/  UISETP.NE.OR UP1, UPT, UR8, 0x1, UP1 ;  /* 0x000000010800788c */ /* 0x000fd20008f25670 */
[----:B------:R-:W-:Y:S05]  /*4750*/  BRA.U UP1, `(.L_x_91) ;  /* 0x0000000501487547 */ /* 0x000fea000b800000 */
[----:B------:R-:W-:Y:S01]  /*4760*/  ISETP.NE.AND P2, PT, R2, RZ, PT ;  /* 0x000000ff0200720c */ /* 0x000fe20003f45270 */
[----:B------:R-:W-:Y:S01]  /*4770*/  IMAD.MOV.U32 R12, RZ, RZ, 0x1 ;  /* 0x00000001ff0c7424 */ /* 0x000fe200078e00ff */
[----:B------:R-:W-:Y:S02]  /*4780*/  CS2R R10, SRZ ;  /* 0x00000000000a7805 */ /* 0x000fe4000001ff00 */
[----:B------:R-:W-:Y:S01]  /*4790*/  CS2R R8, SRZ ;  /* 0x0000000000087805 */ /* 0x000fe2000001ff00 */
[----:B------:R-:W-:Y:S01]  /*47a0*/  UMOV UR4, 0x400 ;  /* 0x0000040000047882 */ /* 0x000fe20000000000 */
[----:B------:R-:W-:Y:S01]  /*47b0*/  UMOV UR6, URZ ;  /* 0x000000ff00067c82 */ /* 0x000fe20008000000 */
[----:B------:R-:W-:-:S12]  /*47c0*/  ULEA UR37, UR37, UR4, 0x18 ;  /* 0x0000000425257291 */ /* 0x000fd8000f8ec0ff */
.L_x_95:
[----:B------:R-:W-:Y:S02]  /*47d0*/  LEA R0, R8, UR37, 0x3 ;  /* 0x0000002508007c11 */ /* 0x000fe4000f8e18ff */
[----:B------:R-:W-:-:S03]  /*47e0*/  SHF.L.U32 R5, R9, 0x1f, RZ ;  /* 0x0000001f09057819 */ /* 0x000fc600000006ff */
[----:B------:R-:W-:Y:S01]  /*47f0*/  VIADD R4, R0, 0x3f0 ;  /* 0x000003f000047836 */ /* 0x000fe20000000000 */
[----:B------:R-:W1:Y:S02]  /*4800*/  SYNCS.PHASECHK.TRANS64.TRYWAIT P0, [R0+URZ+0x3e0], R5 ;  /* 0x0003e005000075a7 */ /* 0x000e6400080011ff */
[----:B-1----:R-:W-:Y:S05]  /*4810*/  @!P0 BRA `(.L_x_92) ;  /* 0x0000004c00f08947 */ /* 0x002fea0003800000 */
.L_x_256:
[----:B------:R-:W-:Y:S01]  /*4820*/  ULEA UR5, UR6, UR37, 0x3 ;  /* 0x0000002506057291 */ /* 0x000fe2000f8e18ff */
[----:B------:R-:W-:Y:S02]  /*4830*/  PRMT R4, RZ, 0x654, R4 ;  /* 0x00000654ff047816 */ /* 0x000fe40000000004 */
[----:B-1----:R-:W-:Y:S01]  /*4840*/  SHF.L.U32 R5, R12, 0x1f, RZ ;  /* 0x0000001f0c057819 */ /* 0x002fe200000006ff */
[----:B------:R-:W-:Y:S01]  /*4850*/  UIADD3 UR4, UPT, UPT, UR5, 0x380, URZ ;  /* 0x0000038005047890 */ /* 0x000fe2000fffe0ff */
[----:B------:R1:W-:Y:S05]  /*4860*/  SYNCS.ARRIVE.TRANS64.RED.A1T0 RZ, [R4+URZ], RZ ;  /* 0x000000ff04ff79a7 */ /* 0x0003ea00081004ff */
[----:B------:R-:W-:Y:S01]  /*4870*/  IMAD.U32 R7, RZ, RZ, UR4 ;  /* 0x00000004ff077e24 */ /* 0x000fe2000f8e00ff */
[----:B------:R-:W2:Y:S04]  /*4880*/  SYNCS.PHASECHK.TRANS64.TRYWAIT P0, [UR5+0x390], R5 ;  /* 0x00039005ff0075a7 */ /* 0x000ea80008001105 */
[----:B------:R-:W-:Y:S01]  /*4890*/  PRMT R6, R2, 0x654, R7 ;  /* 0x0000065402067816 */ /* 0x000fe20000000007 */
[----:B-1----:R-:W-:Y:S01]  /*48a0*/  @!P2 IMAD.MOV.U32 R4, RZ, RZ, 0x10 ;  /* 0x00000010ff04a424 */ /* 0x002fe200078e00ff */
[----:B--2---:R-:W-:Y:S06]  /*48b0*/  @!P0 BRA `(.L_x_93) ;  /* 0x0000004c00dc8947 */ /* 0x004fec0003800000 */
.L_x_258:
[----:B------:R-:W-:Y:S01]  /*48c0*/  ULEA UR4, UR6, UR37, 0x4 ;  /* 0x0000002506047291 */ /* 0x000fe2000f8e20ff */
[----:B------:R-:W-:Y:S01]  /*48d0*/  SEL R3, R6, R3, !P2 ;  /* 0x0000000306037207 */ /* 0x000fe20005000000 */
[----:B------:R-:W-:Y:S01]  /*48e0*/  UIADD3 UR5, UPT, UPT, UR5, 0x380, URZ ;  /* 0x0000038005057890 */ /* 0x000fe2000fffe0ff */
[----:B-1----:R-:W-:Y:S01]  /*48f0*/  LEA R0, R11, UR37, 0x3 ;  /* 0x000000250b007c11 */ /* 0x002fe2000f8e18ff */
[----:B------:R-:W-:Y:S01]  /*4900*/  UIADD3 UR4, UPT, UPT, UR4, 0x410, URZ ;  /* 0x0000041004047890 */ /* 0x000fe2000fffe0ff */
[----:B------:R-:W-:Y:S01]  /*4910*/  SHF.L.U32 R5, R10, 0x1f, RZ ;  /* 0x0000001f0a057819 */ /* 0x000fe200000006ff */
[----:B------:R1:W-:Y:S01]  /*4920*/  @!P2 SYNCS.ARRIVE.TRANS64.RED RZ, [R3+URZ], R4 ;  /* 0x0000000403ffa9a7 */ /* 0x0003e200080004ff */
[----:B------:R-:W-:Y:S01]  /*4930*/  UIADD3 UR6, UPT, UPT, UR6, 0x1, URZ ;  /* 0x0000000106067890 */ /* 0x000fe2000fffe0ff */
[----:B------:R-:W-:-:S03]  /*4940*/  VIADD R8, R8, 0x1 ;  /* 0x0000000108087836 */ /* 0x000fc60000000000 */
[----:B------:R-:W-:Y:S02]  /*4950*/  UISETP.NE.AND UP0, UPT, UR6, 0x2, UPT ;  /* 0x000000020600788c */ /* 0x000fe4000bf05270 */
[----:B------:R-:W-:Y:S06]  /*4960*/  UGETNEXTWORKID.BROADCAST [UR4], [UR5] ;  /* 0x00000000040073ca */ /* 0x000fec0008000100 */
[----:B------:R-:W-:Y:S01]  /*4970*/  USEL UR4, URZ, 0x1, UP0 ;  /* 0x00000001ff047887 */ /* 0x000fe20008000000 */
[----:B------:R-:W-:Y:S01]  /*4980*/  ISETP.NE.AND P0, PT, R8, 0x2, PT ;  /* 0x000000020800780c */ /* 0x000fe20003f05270 */
[----:B------:R-:W-:Y:S01]  /*4990*/  USEL UR6, UR6, URZ, UP0 ;  /* 0x000000ff06067287 */ /* 0x000fe20008000000 */
[----:B------:R-:W2:Y:S03]  /*49a0*/  SYNCS.PHASECHK.TRANS64.TRYWAIT P1, [R0+URZ+0x380], R5 ;  /* 0x00038005000075a7 */ /* 0x000ea600080211ff */
[----:B------:R-:W-:Y:S01]  /*49b0*/  LOP3.LUT R12, R12, UR4, RZ, 0x3c, !PT ;  /* 0x000000040c0c7c12 */ /* 0x000fe2000f8e3cff */
[----:B-12---:R-:W-:Y:S07]  /*49c0*/  @!P1 BRA `(.L_x_94) ;  /* 0x0000004c00b09947 */ /* 0x006fee0003800000 */
.L_x_259:
[C---:B------:R-:W-:Y:S01]  /*49d0*/  LEA R4, R11.reuse, UR37, 0x4 ;  /* 0x000000250b047c11 */ /* 0x040fe2000f8e20ff */
[----:B-1----:R-:W-:Y:S01]  /*49e0*/  VIADD R0, R0, 0x390 ;  /* 0x0000039000007836 */ /* 0x002fe20000000000 */
[----:B------:R-:W-:Y:S01]  /*49f0*/  SEL R8, R8, RZ, P0 ;  /* 0x000000ff08087207 */ /* 0x000fe20000000000 */
[----:B------:R-:W-:-:S03]  /*4a00*/  VIADD R11, R11, 0x1 ;  /* 0x000000010b0b7836 */ /* 0x000fc60000000000 */
[----:B------:R-:W1:Y:S01]  /*4a10*/  LDS.128 R4, [R4+0x410] ;  /* 0x0004100004047984 */ /* 0x000e620000000c00 */
[----:B------:R-:W-:Y:S02]  /*4a20*/  PRMT R0, RZ, 0x654, R0 ;  /* 0x00000654ff007816 */ /* 0x000fe40000000000 */
[C---:B------:R-:W-:Y:S01]  /*4a30*/  ISETP.NE.AND P1, PT, R11.reuse, 0x2, PT ;  /* 0x000000020b00780c */ /* 0x040fe20003f25270 */
[----:B------:R-:W-:Y:S01]  /*4a40*/  @!PT LDS RZ, [RZ] ;  /* 0x00000000fffff984 */ /* 0x000fe20000000800 */
[----:B------:R-:W-:Y:S01]  /*4a50*/  @!PT LDS RZ, [RZ] ;  /* 0x00000000fffff984 */ /* 0x000fe20000000800 */
[----:B------:R-:W-:Y:S01]  /*4a60*/  @!PT LDS RZ, [RZ] ;  /* 0x00000000fffff984 */ /* 0x000fe20000000800 */
[----:B------:R-:W-:Y:S01]  /*4a70*/  @!PT LDS RZ, [RZ] ;  /* 0x00000000fffff984 */ /* 0x000fe20000000800 */
[----:B------:R2:W-:Y:S06]  /*4a80*/  MEMBAR.ALL.CTA ;  /* 0x0000000000007992 */ /* 0x0005ec0000008000 */
[----:B--2---:R-:W2:Y:S01]  /*4a90*/  FENCE.VIEW.ASYNC.S ;  /* 0x00000000000073c6 */ /* 0x004ea20000000000 */
[----:B------:R-:W-:Y:S01]  /*4aa0*/  SEL R11, R11, RZ, P1 ;  /* 0x000000ff0b0b7207 */ /* 0x000fe20000800000 */
[----:B--2---:R2:W-:Y:S01]  /*4ab0*/  SYNCS.ARRIVE.TRANS64.RED.A1T0 RZ, [R0+URZ], RZ ;  /* 0x000000ff00ff79a7 */ /* 0x0045e200081004ff */
[----:B-1----:R-:W-:-:S02]  /*4ac0*/  LOP3.LUT P3, RZ, R6, 0x1, RZ, 0xc0, !PT ;  /* 0x0000000106ff7812 */ /* 0x002fc4000786c0ff */
[----:B------:R-:W-:-:S04]  /*4ad0*/  SEL R5, RZ, 0x1, P1 ;  /* 0x00000001ff057807 */ /* 0x000fc80000800000 */
[----:B------:R-:W-:Y:S02]  /*4ae0*/  LOP3.LUT R10, R10, R5, RZ, 0x3c, !PT ;  /* 0x000000050a0a7212 */ /* 0x000fe400078e3cff */
[----:B--2---:R-:W-:-:S04]  /*4af0*/  SEL R0, RZ, 0x1, P0 ;  /* 0x00000001ff007807 */ /* 0x004fc80000000000 */
[----:B------:R-:W-:Y:S01]  /*4b00*/  LOP3.LUT R9, R9, R0, RZ, 0x3c, !PT ;  /* 0x0000000009097212 */ /* 0x000fe200078e3cff */
[----:B------:R-:W-:Y:S06]  /*4b10*/  @P3 BRA `(.L_x_95) ;  /* 0xfffffffc002c3947 */ /* 0x000fec000383ffff */
[----:B------:R-:W-:Y:S01]  /*4b20*/  ULEA UR5, UR6, UR37, 0x3 ;  /* 0x0000002506057291 */ /* 0x000fe2000f8e18ff */
[----:B------:R-:W-:-:S08]  /*4b30*/  SHF.L.U32 R3, R12, 0x1f, RZ ;  /* 0x0000001f0c037819 */ /* 0x000fd000000006ff */
[----:B------:R-:W1:Y:S02]  /*4b40*/  SYNCS.PHASECHK.TRANS64 P0, [UR5+0x390], R3 ;  /* 0x00039003ff0075a7 */ /* 0x000e640008001005 */
[----:B-1----:R-:W-:Y:S05]  /*4b50*/  @P0 BRA `(.L_x_96) ;  /* 0x0000000000080947 */ /* 0x002fea0003800000 */
[----:B------:R-:W1:Y:S02]  /*4b60*/  SYNCS.PHASECHK.TRANS64.TRYWAIT P0, [UR5+0x390], R3 ;  /* 0x00039003ff0075a7 */ /* 0x000e640008001105 */
[----:B-1----:R-:W-:Y:S05]  /*4b70*/  @!P0 BRA `(.L_x_97) ;  /* 0x0000004c00588947 */ /* 0x002fea0003800000 */
.L_x_96:
[----:B------:R-:W-:-:S04]  /*4b80*/  UIADD3 UR4, UPT, UPT, UR6, 0x1, URZ ;  /* 0x0000000106047890 */ /* 0x000fc8000fffe0ff */
[----:B------:R-:W-:-:S04]  /*4b90*/  UISETP.NE.AND UP0, UPT, UR4, 0x2, UPT ;  /* 0x000000020400788c */ /* 0x000fc8000bf05270 */
[----:B------:R-:W-:Y:S02]  /*4ba0*/  USEL UR7, URZ, 0x1, UP0 ;  /* 0x00000001ff077887 */ /* 0x000fe40008000000 */
[----:B------:R-:W-:-:S04]  /*4bb0*/  USEL UR4, UR4, URZ, UP0 ;  /* 0x000000ff04047287 */ /* 0x000fc80008000000 */
[----:B------:R-:W-:Y:S01]  /*4bc0*/  ULEA UR4, UR4, UR37, 0x3 ;  /* 0x0000002504047291 */ /* 0x000fe2000f8e18ff */
[----:B-1----:R-:W-:-:S04]  /*4bd0*/  LOP3.LUT R3, R12, UR7, RZ, 0x3c, !PT ;  /* 0x000000070c037c12 */ /* 0x002fc8000f8e3cff */
[----:B------:R-:W-:-:S04]  /*4be0*/  SHF.L.U32 R0, R3, 0x1f, RZ ;  /* 0x0000001f03007819 */ /* 0x000fc800000006ff */
[----:B------:R-:W1:Y:S02]  /*4bf0*/  SYNCS.PHASECHK.TRANS64 P0, [UR4+0x390], R0 ;  /* 0x00039000ff0075a7 */ /* 0x000e640008001004 */
[----:B-1----:R-:W-:Y:S05]  /*4c00*/  @P0 EXIT ;  /* 0x000000000000094d */ /* 0x002fea0003800000 */
[----:B------:R-:W-:Y:S02]  /*4c10*/  SHF.L.U32 R3, R3, 0x1f, RZ ;  /* 0x0000001f03037819 */ /* 0x000fe400000006ff */
[----:B------:R-:W-:-:S07]  /*4c20*/  MOV R0, UR4 ;  /* 0x0000000400007c02 */ /* 0x000fce0008000f00 */
.L_x_98:
[----:B-1----:R1:W2:Y:S02]  /*4c30*/  SYNCS.PHASECHK.TRANS64.TRYWAIT P0, [R0+URZ+0x390], R3 ;  /* 0x00039003000075a7 */ /* 0x0022a400080011ff */
[----:B--2---:R-:W-:Y:S05]  /*4c40*/  @!P0 NANOSLEEP.SYNCS 0x989680 ;  /* 0x009896800000895d */ /* 0x004fea0003900000 */
[----:B------:R-:W2:Y:S02]  /*4c50*/  @!P0 SYNCS.PHASECHK.TRANS64 P0, [R0+URZ+0x390], R3 ;  /* 0x00039003000085a7 */ /* 0x000ea400080010ff */
[----:B--2---:R-:W-:Y:S05]  /*4c60*/  @P0 EXIT ;  /* 0x000000000000094d */ /* 0x004fea0003800000 */
[----:B------:R-:W-:Y:S05]  /*4c70*/  BRA `(.L_x_98) ;  /* 0xfffffffc00ec7947 */ /* 0x000fea000383ffff */
.L_x_91:
[----:B------:R-:W-:-:S09]  /*4c80*/  UISETP.NE.AND UP1, UPT, UR8, URZ, UPT ;  /* 0x000000ff0800728c */ /* 0x000fd2000bf25270 */
[----:B------:R-:W-:Y:S05]  /*4c90*/  BRA.U UP1, `(.L_x_99) ;  /* 0x0000000d01787547 */ /* 0x000fea000b800000 */
[----:B------:R-:W-:Y:S01]  /*4ca0*/  UMOV UR4, 0x40 ;  /* 0x0000004000047882 */ /* 0x000fe20000000000 */
[----:B------:R-:W-:Y:S01]  /*4cb0*/  NOP ;  /* 0x0000000000007918 */ /* 0x000fe20000000000 */
[----:B------:R-:W-:Y:S01]  /*4cc0*/  ULEA UR4, UR37, UR4, 0x18 ;  /* 0x0000000425047291 */ /* 0x000fe2000f8ec0ff */
[----:B------:R-:W-:Y:S02]  /*4cd0*/  UMOV UR5, 0x400 ;  /* 0x0000040000057882 */ /* 0x000fe40000000000 */
[----:B------:R-:W-:-:S06]  /*4ce0*/  ULEA UR37, UR37, UR5, 0x18 ;  /* 0x0000000525257291 */ /* 0x000fcc000f8ec0ff */
[----:B------:R-:W1:Y:S02]  /*4cf0*/  LDS.U8 R0, [UR4+0x1c] ;  /* 0x00001c04ff007984 */ /* 0x000e640008000000 */
[----:B-1----:R-:W-:-:S13]  /*4d00*/  ISETP.NE.AND P0, PT, R0, RZ, PT ;  /* 0x000000ff0000720c */ /* 0x002fda0003f05270 */
[----:B------:R-:W-:Y:S05]  /*4d10*/  @P0 BRA `(.L_x_100) ;  /* 0x0000000000580947 */ /* 0x000fea0003800000 */
[----:B------:R-:W-:-:S13]  /*4d20*/  ELECT P0, URZ, PT ;  /* 0x0000000000ff782f */ /* 0x000fda0003800000 */
[----:B------:R-:W-:Y:S05]  /*4d30*/  @!P0 BRA `(.L_x_101) ;  /* 0x0000000000608947 */ /* 0x000fea0003800000 */
[----:B------:R-:W-:Y:S01]  /*4d40*/  UMOV UR5, 0x10 ;  /* 0x0000001000057882 */ /* 0x000fe20000000000 */
[----:B------:R-:W-:Y:S01]  /*4d50*/  HFMA2 R0, -RZ, RZ, 0, 5.9604644775390625e-08 ;  /* 0x00000001ff007431 */ /* 0x000fe200000001ff */
[----:B------:R-:W-:-:S03]  /*4d60*/  MOV R2, 0xffff ;  /* 0x0000ffff00027802 */ /* 0x000fc60000000f00 */
[----:B------:R-:W-:Y:S04]  /*4d70*/  DEPBAR.LE SB1, 0x36 ;  /* 0x00009d800000791a */ /* 0x000fe80000000000 */
[----:B------:R-:W1:Y:S02]  /*4d80*/  UTCATOMSWS.FIND_AND_SET.ALIGN UP0, UR5, UR5 ;  /* 0x00000005000575e3 */ /* 0x000e640008000800 */
[----:B-1----:R-:W-:Y:S01]  /*4d90*/  MOV R3, UR5 ;  /* 0x0000000500037c02 */ /* 0x002fe20008000f00 */
[----:B------:R-:W-:Y:S06]  /*4da0*/  BRA.U UP0, `(.L_x_102) ;  /* 0x0000000100187547 */ /* 0x000fec000b800000 */
.L_x_103:
[----:B------:R-:W-:Y:S05]  /*4db0*/  NANOSLEEP 0x64 ;  /* 0x000000640000795d */ /* 0x000fea0003800000 */
[----:B------:R-:W-:-:S05]  /*4dc0*/  UMOV UR5, 0x10 ;  /* 0x0000001000057882 */ /* 0x000fca0000000000 */
[----:B------:R-:W-:Y:S04]  /*4dd0*/  DEPBAR.LE SB1, 0x36 ;  /* 0x00009d800000791a */ /* 0x000fe80000000000 */
[----:B------:R-:W1:Y:S02]  /*4de0*/  UTCATOMSWS.FIND_AND_SET.ALIGN UP0, UR5, UR5 ;  /* 0x00000005000575e3 */ /* 0x000e640008000800 */
[----:B-1----:R-:W-:Y:S01]  /*4df0*/  MOV R3, UR5 ;  /* 0x0000000500037c02 */ /* 0x002fe20008000f00 */
[----:B------:R-:W-:Y:S05]  /*4e00*/  BRA.U !UP0, `(.L_x_103) ;  /* 0xfffffffd08e87547 */ /* 0x000fea000b83ffff */
.L_x_102:
[-C--:B------:R-:W-:Y:S02]  /*4e10*/  SHF.L.U32 R2, R2, R3.reuse, RZ ;  /* 0x0000000302027219 */ /* 0x080fe400000006ff */
[----:B------:R-:W-:Y:S01]  /*4e20*/  SHF.L.U32 R0, R0, R3, RZ ;  /* 0x0000000300007219 */ /* 0x000fe200000006ff */
[----:B------:R-:W-:Y:S02]  /*4e30*/  IMAD.SHL.U32 R3, R3, 0x20, RZ ;  /* 0x0000002003037824 */ /* 0x000fe400078e00ff */
[----:B------:R1:W-:Y:S04]  /*4e40*/  ATOMS.OR RZ, [UR4+0x14], R2 ;  /* 0x00001402ffff798c */ /* 0x0003e8000b000004 */
[----:B------:R1:W-:Y:S04]  /*4e50*/  ATOMS.OR RZ, [UR4+0x18], R0 ;  /* 0x00001800ffff798c */ /* 0x0003e8000b000004 */
[----:B------:R1:W-:Y:S01]  /*4e60*/  STS [UR37+0x430], R3 ;  /* 0x00043003ff007988 */ /* 0x0003e20008000825 */
[----:B------:R-:W-:Y:S05]  /*4e70*/  BRA `(.L_x_101) ;  /* 0x0000000000107947 */ /* 0x000fea0003800000 */
.L_x_100:
[----:B------:R-:W-:Y:S02]  /*4e80*/  MOV R0, 0xffffffff ;  /* 0xffffffff00007802 */ /* 0x000fe40000000f00 */
[----:B------:R-:W-:-:S03]  /*4e90*/  MOV R2, 0x4ec0 ;  /* 0x00004ec000027802 */ /* 0x000fc60000000f00 */
[----:B------:R1:W-:Y:S04]  /*4ea0*/  STS [UR37+0x430], R0 ;  /* 0x00043000ff007988 */ /* 0x0003e80008000825 */
[----:B-1-3-5:R-:W-:Y:S05]  /*4eb0*/  CALL.REL.NOINC `($__internal_1_$__cuda_sm10x_tcgen05_guardrail_trap_phase_invalid_during_alloc) ;  /* 0x0000004c00d47944 */ /* 0x02afea0003c00000 */
.L_x_101:
[----:B------:R-:W-:Y:S05]  /*4ec0*/  WARPSYNC.ALL ;  /* 0x0000000000007948 */ /* 0x000fea0003800000 */
[----:B------:R-:W2:Y:S01]  /*4ed0*/  S2UR UR6, SR_CgaCtaId ;  /* 0x00000000000679c3 */ /* 0x000ea20000008800 */
[----:B------:R-:W-:Y:S01]  /*4ee0*/  UMOV UR4, 0x400 ;  /* 0x0000040000047882 */ /* 0x000fe20000000000 */
[----:B------:R-:W-:-:S06]  /*4ef0*/  NOP ;  /* 0x0000000000007918 */ /* 0x000fcc0000000000 */
[----:B------:R-:W-:Y:S06]  /*4f00*/  BAR.ARV 0x6, 0xa0 ;  /* 0x0182800000007b1d */ /* 0x000fec0000002000 */
[----:B------:R-:W4:Y:S01]  /*4f10*/  LDCU UR7, c[0x0][0x38c] ;  /* 0x00007180ff0777ac */ /* 0x000f220008000800 */
[----:B------:R-:W-:Y:S01]  /*4f20*/  IMAD.MOV.U32 R11, RZ, RZ, 0x1 ;  /* 0x00000001ff0b7424 */ /* 0x000fe200078e00ff */
[----:B------:R-:W-:Y:S01]  /*4f30*/  CS2R R8, SRZ ;  /* 0x0000000000087805 */ /* 0x000fe2000001ff00 */
[----:B------:R-:W-:Y:S01]  /*4f40*/  IMAD.MOV.U32 R10, RZ, RZ, RZ ;  /* 0x000000ffff0a7224 */ /* 0x000fe200078e00ff */
[----:B------:R-:W-:Y:S01]  /*4f50*/  UMOV UR17, URZ ;  /* 0x000000ff00117c82 */ /* 0x000fe20008000000 */
[----:B------:R-:W-:Y:S01]  /*4f60*/  UMOV UR16, URZ ;  /* 0x000000ff00107c82 */ /* 0x000fe20008000000 */
[----:B------:R-:W-:Y:S01]  /*4f70*/  UMOV UR20, 0x0 ;  /* 0x0000000000147882 */ /* 0x000fe20000000000 */
[----:B------:R-:W-:Y:S01]  /*4f80*/  UMOV UR21, 0x4108490 ;  /* 0x0410849000157882 */ /* 0x000fe20000000000 */
[----:B--2---:R-:W-:Y:S01]  /*4f90*/  ULEA UR6, UR6, UR4, 0x18 ;  /* 0x0000000406067291 */ /* 0x004fe2000f8ec0ff */
[----:B------:R-:W2:Y:S03]  /*4fa0*/  LDCU UR4, c[0x0][0x38c] ;  /* 0x00007180ff0477ac */ /* 0x000ea60008000800 */
[----:B------:R-:W-:-:S02]  /*4fb0*/  UIADD3 UR11, UPT, UPT, UR6, 0x1d800, URZ ;  /* 0x0001d800060b7890 */ /* 0x000fc4000fffe0ff */
[----:B----4-:R-:W-:-:S03]  /*4fc0*/  UIADD3 UR7, UPT, UPT, UR7, 0x1f, URZ ;  /* 0x0000001f07077890 */ /* 0x010fc6000fffe0ff */
[----:B-1----:R-:W1:Y:S01]  /*4fd0*/  LDS R0, [UR6+0x430] ;  /* 0x00043006ff007984 */ /* 0x002e620008000800 */
[----:B------:R-:W-:Y:S02]  /*4fe0*/  UIADD3 UR18, UPT, UPT, UR6, 0x2800, URZ ;  /* 0x0000280006127890 */ /* 0x000fe4000fffe0ff */
[----:B------:R-:W-:Y:S02]  /*4ff0*/  USHF.R.S32.HI UR5, URZ, 0x1f, UR7 ;  /* 0x0000001fff057899 */ /* 0x000fe40008011407 */
[----:B------:R-:W-:Y:S02]  /*5000*/  USHF.R.U32.HI UR11, URZ, 0x4, UR11 ;  /* 0x00000004ff0b7899 */ /* 0x000fe4000801160b */
[----:B------:R-:W-:Y:S02]  /*5010*/  ULEA.HI UR5, UR5, UR7, URZ, 0x5 ;  /* 0x0000000705057291 */ /* 0x000fe4000f8f28ff */
[----:B------:R-:W-:Y:S02]  /*5020*/  USHF.R.U32.HI UR18, URZ, 0x4, UR18 ;  /* 0x00000004ff127899 */ /* 0x000fe40008011612 */
[----:B------:R-:W-:-:S02]  /*5030*/  USHF.R.S32.HI UR5, URZ, 0x5, UR5 ;  /* 0x00000005ff057899 */ /* 0x000fc40008011405 */
[----:B------:R-:W-:Y:S02]  /*5040*/  ULOP3.LUT UR11, UR11, 0x3fff, URZ, 0xc0, !UPT ;  /* 0x00003fff0b0b7892 */ /* 0x000fe4000f8ec0ff */
[----:B------:R-:W-:Y:S02]  /*5050*/  UISETP.LT.AND UP0, UPT, UR5, 0x1, UPT ;  /* 0x000000010500788c */ /* 0x000fe4000bf01270 */
[----:B------:R-:W-:Y:S02]  /*5060*/  ULOP3.LUT UR18, UR18, 0x3fff, URZ, 0xc0, !UPT ;  /* 0x00003fff12127892 */ /* 0x000fe4000f8ec0ff */
[----:B------:R-:W-:Y:S02]  /*5070*/  USEL UR10, UR5, 0x1, !UP0 ;  /* 0x00000001050a7887 */ /* 0x000fe4000c000000 */
[----:B------:R-:W-:Y:S02]  /*5080*/  ULOP3.LUT UR11, UR11, 0x10000, URZ, 0xfc, !UPT ;  /* 0x000100000b0b7892 */ /* 0x000fe4000f8efcff */
[----:B------:R-:W-:-:S02]  /*5090*/  UIADD3 UR10, UPT, UPT, -UR10, URZ, URZ ;  /* 0x000000ff0a0a7290 */ /* 0x000fc4000fffe1ff */
[----:B--2---:R-:W-:Y:S01]  /*50a0*/  UISETP.GE.AND UP3, UPT, UR4, 0x1, UPT ;  /* 0x000000010400788c */ /* 0x004fe2000bf66270 */
[----:B-1----:R-:W-:-:S15]  /*50b0*/  R2UR UR19, R0 ;  /* 0x00000000001372ca */ /* 0x002fde00000e0000 */
.L_x_110:
[----:B------:R-:W-:Y:S02]  /*50c0*/  LEA R0, R10, UR6, 0x3 ;  /* 0x000000060a007c11 */ /* 0x000fe4000f8e18ff */
[----:B------:R-:W-:Y:S02]  /*50d0*/  SHF.L.U32 R5, R9, 0x1f, RZ ;  /* 0x0000001f09057819 */ /* 0x000fe400000006ff */
[----:B------:R-:W-:Y:S01]  /*50e0*/  PLOP3.LUT P0, PT, PT, PT, UP3, 0x80, 0x8 ;  /* 0x000000000008781c */ /* 0x000fe20003f0f038 */
[----:B------:R-:W-:Y:S01]  /*50f0*/  VIADD R3, R0, 0x390 ;  /* 0x0000039000037836 */ /* 0x000fe20000000000 */
[----:B-1----:R-:W1:Y:S02]  /*5100*/  SYNCS.PHASECHK.TRANS64.TRYWAIT P1, [R0+URZ+0x380], R5 ;  /* 0x00038005000075a7 */ /* 0x002e6400080211ff */
[----:B-1--4-:R-:W-:Y:S09]  /*5110*/  @!P1 BRA `(.L_x_104) ;  /* 0x0000004800089947 */ /* 0x012ff20003800000 */
.L_x_261:
[----:B------:R-:W-:Y:S01]  /*5120*/  LEA R4, R10, UR6, 0x4 ;  /* 0x000000060a047c11 */ /* 0x000fe2000f8e20ff */
[----:B------:R-:W-:Y:S01]  /*5130*/  @UP3 ULEA UR4, UR16, UR6, 0x3 ;  /* 0x0000000610043291 */ /* 0x000fe2000f8e18ff */
[----:B------:R-:W-:Y:S01]  /*5140*/  PLOP3.LUT P2, PT, PT, PT, PT, 0x80, 0x8 ;  /* 0x000000000008781c */ /* 0x000fe20003f4f070 */
[----:B------:R-:W-:Y:S01]  /*5150*/  ULEA UR9, UR17, UR6, 0x3 ;  /* 0x0000000611097291 */ /* 0x000fe2000f8e18ff */
[----:B------:R-:W-:Y:S02]  /*5160*/  PRMT R3, RZ, 0x654, R3 ;  /* 0x00000654ff037816 */ /* 0x000fe40000000003 */
[----:B-1----:R-:W1:Y:S01]  /*5170*/  LDS.128 R4, [R4+0x410] ;  /* 0x0004100004047984 */ /* 0x002e620000000c00 */
[----:B------:R-:W-:Y:S02]  /*5180*/  @P0 SHF.L.U32 R2, R8, 0x1f, RZ ;  /* 0x0000001f08020819 */ /* 0x000fe400000006ff */
[----:B------:R-:W-:Y:S01]  /*5190*/  SHF.L.U32 R0, R11, 0x1f, RZ ;  /* 0x0000001f0b007819 */ /* 0x000fe200000006ff */
[----:B------:R-:W-:Y:S01]  /*51a0*/  @!PT LDS RZ, [RZ] ;  /* 0x00000000fffff984 */ /* 0x000fe20000000800 */
[----:B------:R-:W-:Y:S01]  /*51b0*/  @!PT LDS RZ, [RZ] ;  /* 0x00000000fffff984 */ /* 0x000fe20000000800 */
[----:B------:R-:W-:Y:S01]  /*51c0*/  @!PT LDS RZ, [RZ] ;  /* 0x00000000fffff984 */ /* 0x000fe20000000800 */
[----:B------:R-:W-:Y:S01]  /*51d0*/  @!PT LDS RZ, [RZ] ;  /* 0x00000000fffff984 */ /* 0x000fe20000000800 */
[----:B------:R2:W-:Y:S06]  /*51e0*/  MEMBAR.ALL.CTA ;  /* 0x0000000000007992 */ /* 0x0005ec0000008000 */
[----:B--2---:R-:W2:Y:S02]  /*51f0*/  FENCE.VIEW.ASYNC.S ;  /* 0x00000000000073c6 */ /* 0x004ea40000000000 */
[----:B--2---:R2:W-:Y:S01]  /*5200*/  SYNCS.ARRIVE.TRANS64.RED.A1T0 RZ, [R3+URZ], RZ ;  /* 0x000000ff03ff79a7 */ /* 0x0045e200081004ff */
[----:B------:R2:W4:Y:S01]  /*5210*/  @P0 SYNCS.PHASECHK.TRANS64.TRYWAIT P2, [UR4], R2 ;  /* 0x00000002ff0005a7 */ /* 0x0005220008041104 */
[----:B-1----:R-:W-:Y:S01]  /*5220*/  LOP3.LUT P1, RZ, R6, 0x1, RZ, 0xc0, !PT ;  /* 0x0000000106ff7812 */ /* 0x002fe2000782c0ff */
[----:B------:R-:W1:Y:S02]  /*5230*/  SYNCS.PHASECHK.TRANS64.TRYWAIT P0, [UR9+0x3c0], R0 ;  /* 0x0003c000ff0075a7 */ /* 0x000e640008001109 */
[----:B-12-4-:R-:W-:Y:S10]  /*5240*/  @!P0 BRA `(.L_x_105) ;  /* 0x0000004400d08947 */ /* 0x016ff40003800000 */
.L_x_263:
[----:B------:R-:W-:Y:S01]  /*5250*/  IADD3 R10, PT, PT, R10, 0x1, RZ ;  /* 0x000000010a0a7810 */ /* 0x000fe20007ffe0ff */
[----:B------:R-:W-:Y:S06]  /*5260*/  BRA.U !UP3, `(.L_x_106) ;  /* 0x000000010ba47547 */ /* 0x000fec000b800000 */
[----:B------:R-:W-:Y:S02]  /*5270*/  ULEA.HI UR8, UR17, UR17, URZ, 0x1 ;  /* 0x0000001111087291 */ /* 0x000fe4000f8f08ff */
[----:B------:R-:W-:Y:S02]  /*5280*/  UPLOP3.LUT UP4, UPT, UPT, UPT, UPT, 0x40, 0x4 ;  /* 0x000000000004789c */ /* 0x000fe40003f8e870 */
[----:B------:R-:W-:Y:S02]  /*5290*/  USHF.L.U32 UR4, UR8, 0x5, URZ ;  /* 0x0000000508047899 */ /* 0x000fe400080006ff */
[----:B------:R-:W-:Y:S02]  /*52a0*/  ULOP3.LUT UR8, UR8, 0xffe, URZ, 0xc0, !UPT ;  /* 0x00000ffe08087892 */ /* 0x000fe4000f8ec0ff */
[----:B------:R-:W-:Y:S02]  /*52b0*/  ULOP3.LUT UR4, UR4, 0xffffffc0, URZ, 0xc0, !UPT ;  /* 0xffffffc004047892 */ /* 0x000fe4000f8ec0ff */
[----:B------:R-:W-:-:S02]  /*52c0*/  UIADD3 UR8, UPT, UPT, -UR8, UR17, URZ ;  /* 0x0000001108087290 */ /* 0x000fc4000fffe1ff */
[----:B------:R-:W-:Y:S01]  /*52d0*/  UIADD3 UR4, UPT, UPT, UR19, UR4, URZ ;  /* 0x0000000413047290 */ /* 0x000fe2000fffe0ff */
[----:B------:R-:W-:Y:S01]  /*52e0*/  UMOV UR15, UR10 ;  /* 0x0000000a000f7c82 */ /* 0x000fe20008000000 */
[----:B------:R-:W-:Y:S02]  /*52f0*/  UMOV UR14, UR5 ;  /* 0x00000005000e7c82 */ /* 0x000fe40008000000 */
[----:B------:R-:W-:Y:S01]  /*5300*/  ULEA UR8, UR8, UR4, 0x14 ;  /* 0x0000000408087291 */ /* 0x000fe2000f8ea0ff */
[----:B------:R-:W-:-:S11]  /*5310*/  UMOV UR13, UR16 ;  /* 0x00000010000d7c82 */ /* 0x000fd60008000000 */
.L_x_109:
[----:B------:R-:W-:Y:S02]  /*5320*/  UIADD3 UR15, UPT, UPT, UR15, 0x1, URZ ;  /* 0x000000010f0f7890 */ /* 0x000fe4000fffe0ff */
[----:B--2---:R-:W-:Y:S02]  /*5330*/  ULEA UR7, UR13, UR6, 0x3 ;  /* 0x000000060d077291 */ /* 0x004fe4000f8e18ff */
[----:B------:R-:W-:Y:S01]  /*5340*/  UISETP.NE.AND UP0, UPT, UR15, URZ, UPT ;  /* 0x000000ff0f00728c */ /* 0x000fe2000bf05270 */
[----:B----4-:R-:W-:Y:S10]  /*5350*/  @P2 BRA `(.L_x_107) ;  /* 0x00000000000c2947 */ /* 0x010ff40003800000 */
[----:B-1----:R-:W-:Y:S04]  /*5360*/  SHF.L.U32 R3, R8, 0x1f, RZ ;  /* 0x0000001f08037819 */ /* 0x002fe800000006ff */
[----:B------:R-:W1:Y:S02]  /*5370*/  SYNCS.PHASECHK.TRANS64.TRYWAIT P0, [UR7], R3 ;  /* 0x00000003ff0075a7 */ /* 0x000e640008001107 */
[----:B-1----:R-:W-:Y:S05]  /*5380*/  @!P0 BRA `(.L_x_108) ;  /* 0x0000004400988947 */ /* 0x002fea0003800000 */
.L_x_107:
[----:B------:R-:W-:Y:S01]  /*5390*/  UISETP.NE.AND UP1, UPT, UR14, 0x1, UPT ;  /* 0x000000010e00788c */ /* 0x000fe2000bf25270 */
[----:B------:R-:W-:Y:S01]  /*53a0*/  PLOP3.LUT P2, PT, PT, PT, PT, 0x80, 0x8 ;  /* 0x000000000008781c */ /* 0x000fe20003f4f070 */
[----:B------:R-:W-:Y:S02]  /*53b0*/  UIADD3 UR16, UPT, UPT, UR13, 0x1, URZ ;  /* 0x000000010d107890 */ /* 0x000fe4000fffe0ff */
[----:B------:R-:W-:Y:S02]  /*53c0*/  UIADD3 UR7, UPT, UPT, UR7, 0x1b0, URZ ;  /* 0x000001b007077890 */ /* 0x000fe4000fffe0ff */
[----:B------:R-:W-:Y:S01]  /*53d0*/  UISETP.NE.AND UP2, UPT, UR16, 0x36, UPT ;  /* 0x000000361000788c */ /* 0x000fe2000bf45270 */
[----:B------:R-:W-:Y:S01]  /*53e0*/  PLOP3.LUT P0, PT, PT, PT, UP1, 0x80, 0x8 ;  /* 0x000000000008781c */ /* 0x000fe20003f0f018 */
[----:B------:R-:W-:Y:S02]  /*53f0*/  UIADD3 UR14, UPT, UPT, UR14, -0x1, URZ ;  /* 0xffffffff0e0e7890 */ /* 0x000fe4000fffe0ff */
[----:B------:R-:W-:Y:S02]  /*5400*/  USEL UR12, URZ, 0x1, UP2 ;  /* 0x00000001ff0c7887 */ /* 0x000fe40009000000 */
[----:B------:R-:W-:Y:S01]  /*5410*/  USEL UR16, UR16, URZ, UP2 ;  /* 0x000000ff10107287 */ /* 0x000fe20009000000 */
[----:B------:R-:W-:Y:S01]  /*5420*/  UMOV UR23, 0x80004020 ;  /* 0x8000402000177882 */ /* 0x000fe20000000000 */
[----:B------:R-:W-:Y:S02]  /*5430*/  UMOV UR25, 0xc0004010 ;  /* 0xc000401000197882 */ /* 0x000fe40000000000 */
[----:B------:R-:W-:Y:S01]  /*5440*/  @UP1 ULEA UR4, UR16, UR6, 0x3 ;  /* 0x0000000610041291 */ /* 0x000fe2000f8e18ff */
[----:B------:R-:W-:Y:S04]  /*5450*/  LOP3.LUT R8, R8, UR12, RZ, 0x3c, !PT ;  /* 0x0000000c08087c12 */ /* 0x000fe8000f8e3cff */
[----:B-1----:R-:W-:Y:S04]  /*5460*/  @P0 SHF.L.U32 R0, R8, 0x1f, RZ ;  /* 0x0000001f08000819 */ /* 0x002fe800000006ff */
[----:B------:R2:W4:Y:S01]  /*5470*/  @P0 SYNCS.PHASECHK.TRANS64.TRYWAIT P2, [UR4], R0 ;  /* 0x00000000ff0005a7 */ /* 0x0005220008041104 */
[----:B------:R-:W-:Y:S03]  /*5480*/  USHF.L.U32 UR4, UR13, 0x7, URZ ;  /* 0x000000070d047899 */ /* 0x000fe600080006ff */
[----:B------:R-:W-:Y:S01]  /*5490*/  UMOV UR13, UR16 ;  /* 0x00000010000d7c82 */ /* 0x000fe20008000000 */
[----:B------:R-:W-:Y:S02]  /*54a0*/  UIADD3 UR22, UPT, UPT, UR18, UR4, URZ ;  /* 0x0000000412167290 */ /* 0x000fe4000fffe0ff */
[----:B------:R-:W-:Y:S09]  /*54b0*/  UIADD3 UR24, UPT, UPT, UR4, UR11, URZ ;  /* 0x0000000b04187290 */ /* 0x000ff2000fffe0ff */
[----:B------:R2:W-:Y:S01]  /*54c0*/  UTCQMMA gdesc[UR22], gdesc[UR24], tmem[UR8], tmem[UR20], idesc[UR21], UP4 ;  /* 0x00ff1418160075ea */ /* 0x0005e2000a000308 */
[----:B------:R-:W-:Y:S01]  /*54d0*/  UPLOP3.LUT UP4, UPT, UPT, UPT, UPT, 0x80, 0x8 ;  /* 0x000000000008789c */ /* 0x000fe20003f8f070 */
[----:B------:R2:W-:Y:S01]  /*54e0*/  UTCBAR [UR7], URZ ;  /* 0x000000ff070073e9 */ /* 0x0005e200080000ff */
[----:B------:R-:W-:Y:S09]  /*54f0*/  BRA.U UP0, `(.L_x_109) ;  /* 0xfffffffd00887547 */ /* 0x000ff2000b83ffff */
.L_x_106:
[----:B------:R-:W-:Y:S01]  /*5500*/  UIADD3 UR17, UPT, UPT, UR17, 0x1, URZ ;  /* 0x0000000111117890 */ /* 0x000fe2000fffe0ff */
[C---:B------:R-:W-:Y:S01]  /*5510*/  ISETP.NE.AND P0, PT, R10.reuse, 0x2, PT ;  /* 0x000000020a00780c */ /* 0x040fe20003f05270 */
[----:B------:R-:W-:Y:S02]  /*5520*/  UIADD3 UR9, UPT, UPT, UR9, 0x3a0, URZ ;  /* 0x000003a009097890 */ /* 0x000fe4000fffe0ff */
[----:B------:R-:W-:Y:S01]  /*5530*/  UISETP.NE.AND UP0, UPT, UR17, 0x4, UPT ;  /* 0x000000041100788c */ /* 0x000fe2000bf05270 */
[----:B-12---:R-:W-:Y:S02]  /*5540*/  SEL R0, RZ, 0x1, P0 ;  /* 0x00000001ff007807 */ /* 0x006fe40000000000 */
[----:B------:R-:W-:Y:S01]  /*5550*/  SEL R10, R10, RZ, P0 ;  /* 0x000000ff0a0a7207 */ /* 0x000fe20000000000 */
[----:B------:R-:W-:Y:S01]  /*5560*/  USEL UR4, URZ, 0x1, UP0 ;  /* 0x00000001ff047887 */ /* 0x000fe20008000000 */
[----:B------:R-:W-:Y:S01]  /*5570*/  LOP3.LUT R9, R9, R0, RZ, 0x3c, !PT ;  /* 0x0000000009097212 */ /* 0x000fe200078e3cff */
[----:B------:R-:W-:Y:S01]  /*5580*/  USEL UR17, UR17, URZ, UP0 ;  /* 0x000000ff11117287 */ /* 0x000fe20008000000 */
[----:B------:R1:W-:Y:S03]  /*5590*/  UTCBAR [UR9], URZ ;  /* 0x000000ff090073e9 */ /* 0x0003e600080000ff */
[----:B------:R-:W-:Y:S01]  /*55a0*/  LOP3.LUT R11, R11, UR4, RZ, 0x3c, !PT ;  /* 0x000000040b0b7c12 */ /* 0x000fe2000f8e3cff */
[----:B------:R-:W-:Y:S07]  /*55b0*/  @P1 BRA `(.L_x_110) ;  /* 0xfffffff800c01947 */ /* 0x000fee000383ffff */
[----:B------:R-:W2:Y:S01]  /*55c0*/  S2UR UR4, SR_CgaCtaId ;  /* 0x00000000000479c3 */ /* 0x000ea20000008800 */
[----:B------:R-:W-:Y:S01]  /*55d0*/  ELECT P0, URZ, PT ;  /* 0x0000000000ff782f */ /* 0x000fe20003800000 */
[----:B------:R-:W-:Y:S01]  /*55e0*/  IMAD.MOV.U32 R0, RZ, RZ, 0x1 ;  /* 0x00000001ff007424 */ /* 0x000fe200078e00ff */
[----:B------:R-:W-:Y:S01]  /*55f0*/  UIADD3 UR6, UPT, UPT, UR6, 0x3c0, URZ ;  /* 0x000003c006067890 */ /* 0x000fe2000fffe0ff */
[----:B------:R-:W-:Y:S01]  /*5600*/  SHF.L.U32 R3, R11, 0x1f, RZ ;  /* 0x0000001f0b037819 */ /* 0x000fe200000006ff */
[----:B------:R-:W-:-:S03]  /*5610*/  UMOV UR5, 0x40 ;  /* 0x0000004000057882 */ /* 0x000fc60000000000 */
[----:B------:R-:W-:Y:S01]  /*5620*/  UVIRTCOUNT.DEALLOC.SMPOOL 0x80 ;  /* 0x000000800000784c */ /* 0x000fe20000000000 */
[----:B--2---:R-:W-:Y:S02]  /*5630*/  ULEA UR4, UR4, UR5, 0x18 ;  /* 0x0000000504047291 */ /* 0x004fe4000f8ec0ff */
[----:B------:R-:W-:-:S07]  /*5640*/  ULEA UR5, UR17, UR6, 0x3 ;  /* 0x0000000611057291 */ /* 0x000fce000f8e18ff */
[----:B------:R2:W-:Y:S02]  /*5650*/  @P0 STS.U8 [UR4+0x1c], R0 ;  /* 0x00001c00ff000988 */ /* 0x0005e40008000004 */
[----:B------:R-:W3:Y:S02]  /*5660*/  SYNCS.PHASECHK.TRANS64.TRYWAIT P0, [UR5], R3 ;  /* 0x00000003ff0075a7 */ /* 0x000ee40008001105 */
[----:B--23--:R-:W-:Y:S05]  /*5670*/  @!P0 BRA `(.L_x_111) ;  /* 0x0000004000f48947 */ /* 0x00cfea0003800000 */
.L_x_266:
[----:B------:R-:W-:-:S04]  /*5680*/  UIADD3 UR7, UPT, UPT, UR17, 0x1, URZ ;  /* 0x0000000111077890 */ /* 0x000fc8000fffe0ff */
[----:B------:R-:W-:-:S04]  /*5690*/  UISETP.NE.AND UP0, UPT, UR7, 0x4, UPT ;  /* 0x000000040700788c */ /* 0x000fc8000bf05270 */
[----:B------:R-:W-:Y:S02]  /*56a0*/  USEL UR8, URZ, 0x1, UP0 ;  /* 0x00000001ff087887 */ /* 0x000fe40008000000 */
[----:B------:R-:W-:-:S04]  /*56b0*/  USEL UR7, UR7, URZ, UP0 ;  /* 0x000000ff07077287 */ /* 0x000fc80008000000 */
[----:B------:R-:W-:Y:S01]  /*56c0*/  ULEA UR5, UR7, UR6, 0x3 ;  /* 0x0000000607057291 */ /* 0x000fe2000f8e18ff */
[----:B------:R-:W-:-:S04]  /*56d0*/  LOP3.LUT R2, R11, UR8, RZ, 0x3c, !PT ;  /* 0x000000080b027c12 */ /* 0x000fc8000f8e3cff */
[----:B--2---:R-:W-:-:S04]  /*56e0*/  SHF.L.U32 R3, R2, 0x1f, RZ ;  /* 0x0000001f02037819 */ /* 0x004fc800000006ff */
[----:B------:R-:W2:Y:S02]  /*56f0*/  SYNCS.PHASECHK.TRANS64.TRYWAIT P0, [UR5], R3 ;  /* 0x00000003ff0075a7 */ /* 0x000ea40008001105 */
[----:B--2---:R-:W-:Y:S05]  /*5700*/  @!P0 BRA `(.L_x_112) ;  /* 0x0000004000e88947 */ /* 0x004fea0003800000 */
.L_x_268:
        /* <DEDUP_REMOVED lines=9> */
.L_x_270:
[----:B------:R-:W-:-:S04]  /*57a0*/  UIADD3 UR7, UPT, UPT, UR7, 0x1, URZ ;  /* 0x0000000107077890 */ /* 0x000fc8000fffe0ff */
[----:B------:R-:W-:-:S04]  /*57b0*/  UISETP.NE.AND UP0, UPT, UR7, 0x4, UPT ;  /* 0x000000040700788c */ /* 0x000fc8000bf05270 */
[----:B------:R-:W-:Y:S02]  /*57c0*/  USEL UR5, URZ, 0x1, UP0 ;  /* 0x00000001ff057887 */ /* 0x000fe40008000000 */
[----:B------:R-:W-:-:S04]  /*57d0*/  USEL UR7, UR7, URZ, UP0 ;  /* 0x000000ff07077287 */ /* 0x000fc80008000000 */
[----:B------:R-:W-:Y:S01]  /*57e0*/  ULEA UR7, UR7, UR6, 0x3 ;  /* 0x0000000607077291 */ /* 0x000fe2000f8e18ff */
[----:B--2---:R-:W-:-:S04]  /*57f0*/  LOP3.LUT R3, R2, UR5, RZ, 0x3c, !PT ;  /* 0x0000000502037c12 */ /* 0x004fc8000f8e3cff */
[----:B------:R-:W-:-:S04]  /*5800*/  SHF.L.U32 R3, R3, 0x1f, RZ ;  /* 0x0000001f03037819 */ /* 0x000fc800000006ff */
[----:B------:R-:W2:Y:S02]  /*5810*/  SYNCS.PHASECHK.TRANS64.TRYWAIT P0, [UR7], R3 ;  /* 0x00000003ff0075a7 */ /* 0x000ea40008001107 */
[----:B--2---:R-:W-:Y:S05]  /*5820*/  @!P0 BRA `(.L_x_114) ;  /* 0x0000004000d08947 */ /* 0x004fea0003800000 */
.L_x_272:
[----:B------:R-:W-:Y:S01]  /*5830*/  NOP ;  /* 0x0000000000007918 */ /* 0x000fe20000000000 */
[----:B--2---:R-:W2:Y:S01]  /*5840*/  LDS R0, [UR4+0x14] ;  /* 0x00001404ff007984 */ /* 0x004ea20008000800 */
[----:B------:R-:W-:Y:S01]  /*5850*/  ULOP3.LUT UR6, UR19, 0xffff, URZ, 0xc0, !UPT ;  /* 0x0000ffff13067892 */ /* 0x000fe2000f8ec0ff */
[----:B------:R-:W-:Y:S01]  /*5860*/  UMOV UR8, 0xffff ;  /* 0x0000ffff00087882 */ /* 0x000fe20000000000 */
[----:B------:R-:W-:Y:S02]  /*5870*/  UMOV UR5, 0x1 ;  /* 0x0000000100057882 */ /* 0x000fe40000000000 */
[----:B------:R-:W-:-:S04]  /*5880*/  USHF.R.U32.HI UR6, URZ, 0x5, UR6 ;  /* 0x00000005ff067899 */ /* 0x000fc80008011606 */
[----:B------:R-:W-:Y:S02]  /*5890*/  USHF.L.U32 UR8, UR8, UR6, URZ ;  /* 0x0000000608087299 */ /* 0x000fe400080006ff */
[----:B------:R-:W-:-:S04]  /*58a0*/  USHF.L.U32 UR5, UR5, UR6, URZ ;  /* 0x0000000605057299 */ /* 0x000fc800080006ff */
[----:B--2---:R-:W-:-:S04]  /*58b0*/  LOP3.LUT R0, R0, UR8, RZ, 0xc0, !PT ;  /* 0x0000000800007c12 */ /* 0x004fc8000f8ec0ff */
[----:B------:R-:W-:-:S13]  /*58c0*/  ISETP.NE.AND P0, PT, R0, UR8, PT ;  /* 0x0000000800007c0c */ /* 0x000fda000bf05270 */
[----:B------:R-:W-:Y:S05]  /*58d0*/  @P0 BRA `(.L_x_115) ;  /* 0x0000000000580947 */ /* 0x000fea0003800000 */
[----:B------:R-:W2:Y:S02]  /*58e0*/  LDS R0, [UR4+0x18] ;  /* 0x00001804ff007984 */ /* 0x000ea40008000800 */
[----:B--2---:R-:W-:-:S04]  /*58f0*/  LOP3.LUT R0, R0, UR5, RZ, 0xc0, !PT ;  /* 0x0000000500007c12 */ /* 0x004fc8000f8ec0ff */
[----:B------:R-:W-:-:S13]  /*5900*/  ISETP.NE.AND P0, PT, R0, UR5, PT ;  /* 0x0000000500007c0c */ /* 0x000fda000bf05270 */
[----:B------:R-:W-:Y:S05]  /*5910*/  @P0 BRA `(.L_x_116) ;  /* 0x00000000003c0947 */ /* 0x000fea0003800000 */
[----:B------:R-:W2:Y:S01]  /*5920*/  S2R R2, SR_LANEID ;  /* 0x0000000000027919 */ /* 0x000ea20000000000 */
[----:B------:R-:W-:Y:S01]  /*5930*/  ULOP3.LUT UR8, URZ, UR8, URZ, 0x33, !UPT ;  /* 0x00000008ff087292 */ /* 0x000fe2000f8e33ff */
[----:B------:R-:W-:Y:S01]  /*5940*/  LOP3.LUT R4, RZ, UR5, RZ, 0x33, !PT ;  /* 0x00000005ff047c12 */ /* 0x000fe2000f8e33ff */
[----:B------:R-:W-:Y:S02]  /*5950*/  VOTEU.ANY UR7, UPT, PT ;  /* 0x0000000000077886 */ /* 0x000fe400038e0100 */
[----:B------:R-:W-:Y:S01]  /*5960*/  UFLO.U32 UR7, UR7 ;  /* 0x00000007000772bd */ /* 0x000fe200080e0000 */
[----:B------:R-:W3:Y:S01]  /*5970*/  REDUX UR5, R4 ;  /* 0x00000000040573c4 */ /* 0x000ee20000000000 */
[----:B------:R-:W-:-:S06]  /*5980*/  IMAD.U32 R0, RZ, RZ, UR8 ;  /* 0x00000008ff007e24 */ /* 0x000fcc000f8e00ff */
[----:B------:R1:W-:Y:S01]  /*5990*/  UTCATOMSWS.AND URZ, UR8 ;  /* 0x0000000800ff79e3 */ /* 0x0003e20008000000 */
[----:B------:R-:W4:Y:S01]  /*59a0*/  REDUX UR6, R0 ;  /* 0x00000000000673c4 */ /* 0x000f220000000000 */
[----:B--2---:R-:W-:Y:S01]  /*59b0*/  ISETP.EQ.U32.AND P0, PT, R2, UR7, PT ;  /* 0x0000000702007c0c */ /* 0x004fe2000bf02070 */
[----:B---3--:R-:W-:Y:S01]  /*59c0*/  IMAD.U32 R2, RZ, RZ, UR5 ;  /* 0x00000005ff027e24 */ /* 0x008fe2000f8e00ff */
[----:B----4-:R-:W-:-:S11]  /*59d0*/  MOV R3, UR6 ;  /* 0x0000000600037c02 */ /* 0x010fd60008000f00 */
[----:B------:R1:W-:Y:S04]  /*59e0*/  @P0 ATOMS.AND RZ, [UR4+0x14], R3 ;  /* 0x00001403ffff098c */ /* 0x0003e8000a800004 */
[----:B------:R1:W-:Y:S01]  /*59f0*/  @P0 ATOMS.AND RZ, [UR4+0x18], R2 ;  /* 0x00001802ffff098c */ /* 0x0003e2000a800004 */
[----:B------:R-:W-:Y:S05]  /*5a00*/  BRA `(.L_x_117) ;  /* 0x0000000000147947 */ /* 0x000fea0003800000 */
.L_x_116:
[----:B------:R-:W-:Y:S02]  /*5a10*/  MOV R2, 0x5a30 ;  /* 0x00005a3000027802 */ /* 0x000fe40000000f00 */
[----:B-1--45:R-:W-:Y:S05]  /*5a20*/  CALL.REL.NOINC `($__internal_0_$__cuda_sm10x_tcgen05_guardrail_trap_col_being_dealloced_not_returned_by_alloc) ;  /* 0x0000004000ec7944 */ /* 0x032fea0003c00000 */
[----:B------:R-:W-:Y:S05]  /*5a30*/  BRA `(.L_x_117) ;  /* 0x0000000000087947 */ /* 0x000fea0003800000 */
.L_x_115:
[----:B------:R-:W-:Y:S02]  /*5a40*/  MOV R2, 0x5a60 ;  /* 0x00005a6000027802 */ /* 0x000fe40000000f00 */
[----:B-1--45:R-:W-:Y:S05]  /*5a50*/  CALL.REL.NOINC `($__internal_2_$__cuda_sm10x_tcgen05_guardrail_trap_unallocated_columns_being_dealloced) ;  /* 0x0000004000f87944 */ /* 0x032fea0003c00000 */
.L_x_117:
[----:B------:R-:W-:Y:S01]  /*5a60*/  NOP ;  /* 0x0000000000007918 */ /* 0x000fe20000000000 */
[----:B-1----:R-:W-:Y:S05]  /*5a70*/  EXIT ;  /* 0x000000000000794d */ /* 0x002fea0003800000 */
.L_x_99:
[----:B------:R-:W-:-:S09]  /*5a80*/  UISETP.NE.OR UP2, UPT, UR8, 0x3, !UP2 ;  /* 0x000000030800788c */ /* 0x000fd2000d745670 */
[----:B------:R-:W-:Y:S05]  /*5a90*/  BRA.U UP2, `(.L_x_118) ;  /* 0x0000000902c87547 */ /* 0x000fea000b800000 */
[----:B------:R-:W1:Y:S01]  /*5aa0*/  LDCU.64 UR6, c[0x0][0x888] ;  /* 0x00011100ff0677ac */ /* 0x000e620008000a00 */
[----:B------:R-:W2:Y:S01]  /*5ab0*/  LDC R0, c[0x0][0xb30] ;  /* 0x0002cc00ff007b82 */ /* 0x000ea20000000800 */
[----:B------:R-:W-:Y:S01]  /*5ac0*/  IMAD.MOV.U32 R30, RZ, RZ, 0x1 ;  /* 0x00000001ff1e7424 */ /* 0x000fe200078e00ff */
[----:B------:R-:W-:Y:S01]  /*5ad0*/  CS2R R28, SRZ ;  /* 0x00000000001c7805 */ /* 0x000fe2000001ff00 */
[----:B------:R-:W4:Y:S01]  /*5ae0*/  LDCU.64 UR4, c[0x0][0x890] ;  /* 0x00011200ff0477ac */ /* 0x000f220008000a00 */
[----:B------:R-:W-:Y:S01]  /*5af0*/  IMAD.MOV.U32 R25, RZ, RZ, 0x1000 ;  /* 0x00001000ff197424 */ /* 0x000fe200078e00ff */
[----:B------:R-:W-:-:S03]  /*5b00*/  UMOV UR8, 0x400 ;  /* 0x0000040000087882 */ /* 0x000fc60000000000 */
[----:B------:R-:W3:Y:S01]  /*5b10*/  LDC R19, c[0x0][0x370] ;  /* 0x0000dc00ff137b82 */ /* 0x000ee20000000800 */
[----:B------:R-:W-:-:S07]  /*5b20*/  UPLOP3.LUT UP1, UPT, UPT, UPT, UPT, 0x40, 0x4 ;  /* 0x000000000004789c */ /* 0x000fce0003f2e870 */
[----:B------:R-:W3:Y:S01]  /*5b30*/  LDC R2, c[0x0][0xb0c] ;  /* 0x0002c300ff027b82 */ /* 0x000ee20000000800 */
[----:B-1----:R-:W-:Y:S02]  /*5b40*/  UISETP.NE.U32.AND UP2, UPT, UR6, URZ, UPT ;  /* 0x000000ff0600728c */ /* 0x002fe4000bf45070 */
[----:B------:R-:W-:Y:S02]  /*5b50*/  ULEA UR6, UR37, UR8, 0x18 ;  /* 0x0000000825067291 */ /* 0x000fe4000f8ec0ff */
[----:B------:R-:W-:Y:S02]  /*5b60*/  UISETP.NE.AND.EX UP2, UPT, UR7, URZ, UPT, UP2 ;  /* 0x000000ff0700728c */ /* 0x000fe4000bf45320 */
[----:B------:R-:W-:Y:S01]  /*5b70*/  UIADD3 UR7, UPT, UPT, UR6, 0x360, URZ ;  /* 0x0000036006077890 */ /* 0x000fe2000fffe0ff */
[----:B------:R-:W1:Y:S01]  /*5b80*/  LDC R18, c[0x0][0xb20] ;  /* 0x0002c800ff127b82 */ /* 0x000e620000000800 */
[----:B----4-:R-:W-:Y:S01]  /*5b90*/  UISETP.NE.U32.AND UP3, UPT, UR4, URZ, UPT ;  /* 0x000000ff0400728c */ /* 0x010fe2000bf65070 */
[----:B--2---:R-:W-:Y:S01]  /*5ba0*/  ISETP.NE.AND P1, PT, R0, 0x1, PT ;  /* 0x000000010000780c */ /* 0x004fe20003f25270 */
[----:B------:R-:W-:-:S02]  /*5bb0*/  UPRMT UR37, UR37, 0x654, UR7 ;  /* 0x0000065425257896 */ /* 0x000fc40008000007 */
[----:B------:R-:W-:-:S03]  /*5bc0*/  UISETP.NE.AND.EX UP3, UPT, UR5, URZ, UPT, UP3 ;  /* 0x000000ff0500728c */ /* 0x000fc6000bf65330 */
[----:B------:R-:W2:Y:S08]  /*5bd0*/  LDC.64 R32, c[0x0][0x348] ;  /* 0x0000d200ff207b82 */ /* 0x000eb00000000a00 */
[----:B------:R-:W4:Y:S08]  /*5be0*/  LDC.64 R16, c[0x0][0xb10] ;  /* 0x0002c400ff107b82 */ /* 0x000f300000000a00 */
[----:B------:R-:W1:Y:S08]  /*5bf0*/  LDC.64 R6, c[0x0][0xb18] ;  /* 0x0002c600ff067b82 */ /* 0x000e700000000a00 */
[----:B------:R-:W1:Y:S08]  /*5c00*/  LDC.64 R4, c[0x0][0xb28] ;  /* 0x0002ca00ff047b82 */ /* 0x000e700000000a00 */
[----:B---3--:R-:W1:Y:S02]  /*5c10*/  LDC R24, c[0x0][0x374] ;  /* 0x0000dd00ff187b82 */ /* 0x008e640000000800 */
.L_x_126:
[C---:B------:R-:W-:Y:S02]  /*5c20*/  LEA R0, R29.reuse, UR6, 0x3 ;  /* 0x000000061d007c11 */ /* 0x040fe4000f8e18ff */
[----:B------:R-:W-:Y:S02]  /*5c30*/  SHF.L.U32 R3, R28, 0x1f, RZ ;  /* 0x0000001f1c037819 */ /* 0x000fe400000006ff */
[----:B------:R-:W-:Y:S02]  /*5c40*/  LEA R20, R29, UR6, 0x4 ;  /* 0x000000061d147c11 */ /* 0x000fe4000f8e20ff */
[----:B---3--:R-:W3:Y:S02]  /*5c50*/  SYNCS.PHASECHK.TRANS64.TRYWAIT P0, [R0+URZ+0x380], R3 ;  /* 0x00038003000075a7 */ /* 0x008ee400080011ff */
[----:B---3--:R-:W-:Y:S05]  /*5c60*/  @!P0 BRA `(.L_x_119) ;  /* 0x0000003c00d88947 */ /* 0x008fea0003800000 */
.L_x_273:
[----:B------:R-:W-:Y:S01]  /*5c70*/  ISETP.GE.AND P0, PT, R40, 0x1, PT ;  /* 0x000000012800780c */ /* 0x000fe20003f06270 */
[----:B------:R-:W1:Y:S01]  /*5c80*/  LDS.128 R20, [R20+0x410] ;  /* 0x0004100014147984 */ /* 0x000e620000000c00 */
[----:B------:R-:W-:Y:S01]  /*5c90*/  ISETP.NE.U32.AND P4, PT, RZ, UR4, PT ;  /* 0x00000004ff007c0c */ /* 0x000fe2000bf85070 */
[----:B---3--:R-:W-:Y:S01]  /*5ca0*/  VIADD R0, R0, 0x390 ;  /* 0x0000039000007836 */ /* 0x008fe20000000000 */
[----:B------:R-:W-:Y:S02]  /*5cb0*/  SHF.L.U32 R26, R30, 0x1f, RZ ;  /* 0x0000001f1e1a7819 */ /* 0x000fe400000006ff */
[----:B------:R-:W-:Y:S02]  /*5cc0*/  ISETP.NE.AND.EX P4, PT, RZ, UR5, PT, P4 ;  /* 0x00000005ff007c0c */ /* 0x000fe4000bf85340 */
[----:B------:R-:W-:Y:S01]  /*5cd0*/  PRMT R0, RZ, 0x654, R0 ;  /* 0x00000654ff007816 */ /* 0x000fe20000000000 */
[----:B------:R-:W-:Y:S01]  /*5ce0*/  @!PT LDS RZ, [RZ] ;  /* 0x00000000fffff984 */ /* 0x000fe20000000800 */
[----:B------:R-:W-:Y:S01]  /*5cf0*/  @!PT LDS RZ, [RZ] ;  /* 0x00000000fffff984 */ /* 0x000fe20000000800 */
[----:B------:R-:W-:Y:S01]  /*5d00*/  @!PT LDS RZ, [RZ] ;  /* 0x00000000fffff984 */ /* 0x000fe20000000800 */
[----:B------:R-:W-:Y:S01]  /*5d10*/  @!PT LDS RZ, [RZ] ;  /* 0x00000000fffff984 */ /* 0x000fe20000000800 */
[----:B------:R3:W-:Y:S06]  /*5d20*/  MEMBAR.ALL.CTA ;  /* 0x0000000000007992 */ /* 0x0007ec0000008000 */
[----:B---3--:R-:W3:Y:S02]  /*5d30*/  FENCE.VIEW.ASYNC.S ;  /* 0x00000000000073c6 */ /* 0x008ee40000000000 */
[----:B---3--:R3:W-:Y:S01]  /*5d40*/  SYNCS.ARRIVE.TRANS64.RED.A1T0 RZ, [R0+URZ], RZ ;  /* 0x000000ff00ff79a7 */ /* 0x0087e200081004ff */
[----:B-1----:R-:W-:Y:S11]  /*5d50*/  LOP3.LUT P3, RZ, R22, 0x1, RZ, 0xc0, !PT ;  /* 0x0000000116ff7812 */ /* 0x002ff6000786c0ff */
[----:B------:R-:W-:Y:S02]  /*5d60*/  @!UPT UIADD3 URZ, UPT, UPT, URZ, URZ, URZ ;  /* 0x000000fffffff290 */ /* 0x000fe4000fffe0ff */
[----:B------:R-:W-:Y:S02]  /*5d70*/  @P3 MOV R13, R20 ;  /* 0x00000014000d3202 */ /* 0x000fe40000000f00 */
[----:B------:R-:W-:Y:S01]  /*5d80*/  @P3 LOP3.LUT R8, R21, 0xffff, RZ, 0xc0, !PT ;  /* 0x0000ffff15083812 */ /* 0x000fe200078ec0ff */
[----:B---3--:R-:W-:Y:S06]  /*5d90*/  @!P0 BRA `(.L_x_120) ;  /* 0x0000000000a48947 */ /* 0x008fec0003800000 */
[----:B------:R-:W-:Y:S01]  /*5da0*/  IMAD.HI.U32 R31, R24, R7, RZ ;  /* 0x00000007181f7227 */ /* 0x000fe200078e00ff */
[----:B------:R-:W-:Y:S02]  /*5db0*/  ISETP.NE.AND P0, PT, R6, 0x1, PT ;  /* 0x000000010600780c */ /* 0x000fe40003f05270 */
[----:B------:R-:W-:Y:S01]  /*5dc0*/  ISETP.NE.AND P2, PT, R40, 0x1, PT ;  /* 0x000000012800780c */ /* 0x000fe20003f45270 */
[----:B----4-:R-:W-:Y:S01]  /*5dd0*/  IMAD.HI.U32 R34, R19, R16, RZ ;  /* 0x0000001013227227 */ /* 0x010fe200078e00ff */
[----:B------:R-:W-:Y:S02]  /*5de0*/  SHF.R.U32.HI R31, RZ, R18, R31 ;  /* 0x00000012ff1f7219 */ /* 0x000fe4000001161f */
[----:B------:R-:W-:Y:S01]  /*5df0*/  ISETP.NE.AND P5, PT, R2, 0x1, PT ;  /* 0x000000010200780c */ /* 0x000fe20003fa5270 */
[----:B------:R-:W-:Y:S01]  /*5e00*/  IMAD.HI.U32 R36, R13, R16, RZ ;  /* 0x000000100d247227 */ /* 0x000fe200078e00ff */
[----:B------:R-:W-:Y:S02]  /*5e10*/  SHF.R.U32.HI R34, RZ, R17, R34 ;  /* 0x00000011ff227219 */ /* 0x000fe40000011622 */
[----:B------:R-:W-:Y:S01]  /*5e20*/  SEL R3, R24, R31, !P0 ;  /* 0x0000001f18037207 */ /* 0x000fe20004000000 */
[C---:B------:R-:W-:Y:S01]  /*5e30*/  IMAD.HI.U32 R31, R8.reuse, R7, RZ ;  /* 0x00000007081f7227 */ /* 0x040fe200078e00ff */
[----:B------:R-:W-:Y:S02]  /*5e40*/  SEL R11, R19, R34, !P5 ;  /* 0x00000022130b7207 */ /* 0x000fe40006800000 */
[----:B------:R-:W-:Y:S01]  /*5e50*/  SHF.R.U32.HI R36, RZ, R17, R36 ;  /* 0x00000011ff247219 */ /* 0x000fe20000011624 */
[----:B------:R-:W-:Y:S01]  /*5e60*/  IMAD.HI.U32 R38, R3, R4, RZ ;  /* 0x0000000403267227 */ /* 0x000fe200078e00ff */
[----:B------:R-:W-:Y:S03]  /*5e70*/  SHF.R.U32.HI R31, RZ, R18, R31 ;  /* 0x00000012ff1f7219 */ /* 0x000fe6000001161f */
[----:B------:R-:W-:Y:S01]  /*5e80*/  IMAD.HI.U32 R34, R11, R4, RZ ;  /* 0x000000040b227227 */ /* 0x000fe200078e00ff */
[----:B------:R-:W-:Y:S02]  /*5e90*/  @P2 SHF.R.U32.HI R3, RZ, R5, R38 ;  /* 0x00000005ff032219 */ /* 0x000fe40000011626 */
[----:B------:R-:W-:Y:S02]  /*5ea0*/  SEL R9, R8, R31, !P0 ;  /* 0x0000001f08097207 */ /* 0x000fe40004000000 */
[----:B------:R-:W-:Y:S01]  /*5eb0*/  @P2 SHF.R.U32.HI R11, RZ, R5, R34 ;  /* 0x00000005ff0b2219 */ /* 0x000fe20000011622 */
[C---:B------:R-:W-:Y:S01]  /*5ec0*/  IMAD R10, R40.reuse, R3, RZ ;  /* 0x00000003280a7224 */ /* 0x040fe200078e02ff */
[----:B------:R-:W-:Y:S01]  /*5ed0*/  SEL R3, R13, R36, !P5 ;  /* 0x000000240d037207 */ /* 0x000fe20006800000 */
[C---:B------:R-:W-:Y:S03]  /*5ee0*/  IMAD.HI.U32 R14, R9.reuse, R4, RZ ;  /* 0x00000004090e7227 */ /* 0x040fe600078e00ff */
[----:B------:R-:W-:Y:S01]  /*5ef0*/  ISETP.GE.AND P0, PT, R9, R10, PT ;  /* 0x0000000a0900720c */ /* 0x000fe20003f06270 */
[C---:B------:R-:W-:Y:S01]  /*5f00*/  IMAD R12, R40.reuse, R11, RZ ;  /* 0x0000000b280c7224 */ /* 0x040fe200078e02ff */
[-C--:B------:R-:W-:Y:S04]  /*5f10*/  SHF.R.U32.HI R14, RZ, R5.reuse, R14 ;  /* 0x00000005ff0e7219 */ /* 0x080fe8000001160e */
[----:B------:R-:W-:Y:S02]  /*5f20*/  ISETP.GE.OR P0, PT, R3, R12, P0 ;  /* 0x0000000c0300720c */ /* 0x000fe40000706670 */
[----:B------:R-:W-:Y:S05]  /*5f30*/  SEL R15, R9, R14, !P2 ;  /* 0x0000000e090f7207 */ /* 0x000fea0005000000 */
[----:B------:R-:W-:Y:S04]  /*5f40*/  IMAD.MOV R14, RZ, RZ, -R15 ;  /* 0x000000ffff0e7224 */ /* 0x000fe800078e0a0f */
[----:B------:R-:W-:Y:S02]  /*5f50*/  IMAD R14, R40, R14, R9 ;  /* 0x0000000e280e7224 */ /* 0x000fe400078e0209 */
[C---:B------:R-:W-:Y:S05]  /*5f60*/  @!P0 IMAD.HI.U32 R10, R3.reuse, R4, RZ ;  /* 0x00000004030a8227 */ /* 0x040fea00078e00ff */
[----:B------:R-:W-:Y:S04]  /*5f70*/  @!P0 SHF.R.U32.HI R10, RZ, R5, R10 ;  /* 0x00000005ff0a8219 */ /* 0x000fe8000001160a */
[----:B------:R-:W-:Y:S01]  /*5f80*/  @!P0 SEL R0, R3, R10, !P2 ;  /* 0x0000000a03008207 */ /* 0x000fe20005000000 */
[----:B------:R-:W-:Y:S03]  /*5f90*/  IMAD.MOV R10, RZ, RZ, -R3 ;  /* 0x000000ffff0a7224 */ /* 0x000fe600078e0a03 */
[----:B------:R-:W-:Y:S01]  /*5fa0*/  @!P0 IADD3 R15, PT, PT, R15, -R0, RZ ;  /* 0x800000000f0f8210 */ /* 0x000fe20007ffe0ff */
[----:B------:R-:W-:Y:S01]  /*5fb0*/  @!P0 IMAD R0, R11, R14, R0 ;  /* 0x0000000e0b008224 */ /* 0x000fe200078e0200 */
[----:B------:R-:W-:Y:S01]  /*5fc0*/  IADD3 R11, PT, PT, -R9, RZ, RZ ;  /* 0x000000ff090b7210 */ /* 0x000fe20007ffe1ff */
[----:B------:R-:W-:Y:S02]  /*5fd0*/  IMAD R13, R2, R10, R13 ;  /* 0x0000000a020d7224 */ /* 0x000fe400078e020d */
[----:B------:R-:W-:Y:S02]  /*5fe0*/  @!P0 IMAD R9, R15, R40, R3 ;  /* 0x000000280f098224 */ /* 0x000fe400078e0203 */
[----:B------:R-:W-:Y:S02]  /*5ff0*/  @!P0 IMAD.MOV.U32 R3, RZ, RZ, R0 ;  /* 0x000000ffff038224 */ /* 0x000fe400078e0000 */
[----:B------:R-:W-:Y:S02]  /*6000*/  IMAD R8, R6, R11, R8 ;  /* 0x0000000b06087224 */ /* 0x000fe400078e0208 */
[----:B------:R-:W-:Y:S02]  /*6010*/  IMAD R13, R3, R2, R13 ;  /* 0x00000002030d7224 */ /* 0x000fe400078e020d */
[----:B------:R-:W-:Y:S02]  /*6020*/  IMAD R8, R9, R6, R8 ;  /* 0x0000000609087224 */ /* 0x000fe400078e0208 */
.L_x_120:
[----:B------:R-:W-:Y:S05]  /*6030*/  BRA.U UP1, `(.L_x_121) ;  /* 0x0000000101107547 */ /* 0x000fea000b800000 */
[----:B------:R-:W-:Y:S04]  /*6040*/  MOV R0, UR13 ;  /* 0x0000000d00007c02 */ /* 0x000fe80008000f00 */
[----:B------:R-:W-:Y:S04]  /*6050*/  SHF.L.U32 R3, R0, 0x1f, RZ ;  /* 0x0000001f00037819 */ /* 0x000fe800000006ff */
[----:B------:R-:W1:Y:S02]  /*6060*/  SYNCS.PHASECHK.TRANS64.TRYWAIT P0, [UR6+0x378], R3 ;  /* 0x00037803ff0075a7 */ /* 0x000e640008001106 */
[----:B-1----:R-:W-:Y:S05]  /*6070*/  @!P0 BRA `(.L_x_122) ;  /* 0x0000003800e88947 */ /* 0x002fea0003800000 */
.L_x_121:
[----:B------:R-:W-:Y:S05]  /*6080*/  BRA.U !UP3, `(.L_x_123) ;  /* 0x000000010b347547 */ /* 0x000fea000b800000 */
[----:B------:R-:W-:Y:S01]  /*6090*/  UPLOP3.LUT UP0, UPT, UPT, UPT, UP2, 0x80, 0x8 ;  /* 0x000000000008789c */ /* 0x000fe20003f0f020 */
[----:B-1----:R-:W-:Y:S02]  /*60a0*/  HFMA2 R0, -RZ, RZ, 0, 5.9604644775390625e-08 ;  /* 0x00000001ff007431 */ /* 0x002fe400000001ff */
[----:B------:R-:W-:Y:S03]  /*60b0*/  IMAD.MOV.U32 R96, RZ, RZ, 0x1 ;  /* 0x00000001ff607424 */ /* 0x000fe600078e00ff */
[----:B------:R-:W-:Y:S05]  /*60c0*/  PLOP3.LUT P0, PT, PT, PT, UP0, 0x80, 0x8 ;  /* 0x000000000008781c */ /* 0x000fea0003f0f008 */
[----:B------:R-:W1:Y:S01]  /*60d0*/  @UP0 LDCU.64 UR8, c[0x0][0x888] ;  /* 0x00011100ff0807ac */ /* 0x000e620008000a00 */
[----:B------:R-:W-:Y:S07]  /*60e0*/  @UP0 UIMAD UR7, UR36, UR4, URZ ;  /* 0x00000004240702a4 */ /* 0x000fee000f8e02ff */
[----:B------:R-:W-:Y:S01]  /*60f0*/  @!P0 PRMT R96, R0, 0x7610, R96 ;  /* 0x0000761000608816 */ /* 0x000fe20000000060 */
[----:B-1----:R-:W-:Y:S03]  /*6100*/  @UP0 UIMAD.WIDE UR8, UR7, 0x4, UR8 ;  /* 0x00000004070808a5 */ /* 0x002fe6000f8e0208 */
[----:B------:R-:W1:Y:S03]  /*6110*/  @!UP0 LDCU UR7, c[0x0][0x880] ;  /* 0x00011000ff0787ac */ /* 0x000e660008000800 */
[----:B------:R-:W-:Y:S01]  /*6120*/  IMAD.U32 R10, RZ, RZ, UR8 ;  /* 0x00000008ff0a7e24 */ /* 0x000fe2000f8e00ff */
[----:B------:R-:W-:Y:S05]  /*6130*/  MOV R11, UR9 ;  /* 0x00000009000b7c02 */ /* 0x000fea0008000f00 */
[----:B-----5:R3:W5:Y:S02]  /*6140*/  @P0 LDG.E R49, desc[UR40][R10.64] ;  /* 0x000000280a310981 */ /* 0x020764000c1e1900 */
[----:B-1-3--:R-:W-:Y:S07]  /*6150*/  @!P0 IMAD.U32 R49, RZ, RZ, UR7 ;  /* 0x00000007ff318e24 */ /* 0x00afee000f8e00ff */
.L_x_123:
[----:B-----5:R-:W-:Y:S01]  /*6160*/  @!P4 FSETP.EQ.AND P5, PT, R49, RZ, PT ;  /* 0x000000ff3100c20b */ /* 0x020fe20003fa2000 */
[----:B------:R-:W-:Y:S01]  /*6170*/  @!UPT UIADD3 URZ, UPT, UPT, URZ, URZ, URZ ;  /* 0x000000fffffff290 */ /* 0x000fe2000fffe0ff */
[----:B------:R-:W-:Y:S11]  /*6180*/  @!P4 BRA `(.L_x_124) ;  /* 0x000000000014c947 */ /* 0x000ff60003800000 */
[----:B------:R-:W-:Y:S02]  /*6190*/  LOP3.LUT P0, RZ, R96, 0xff, RZ, 0xc0, !PT ;  /* 0x000000ff60ff7812 */ /* 0x000fe4000780c0ff */
[----:B------:R-:W-:Y:S04]  /*61a0*/  PLOP3.LUT P5, PT, PT, PT, UP0, 0x80, 0x8 ;  /* 0x000000000008781c */ /* 0x000fe80003faf008 */
[----:B------:R-:W-:Y:S07]  /*61b0*/  PLOP3.LUT P5, PT, P5, PT, PT, 0x8, 0x80 ;  /* 0x000000000080781c */ /* 0x000fee0002fae170 */
[----:B------:R-:W-:Y:S11]  /*61c0*/  @P0 FSETP.EQ.AND P5, PT, R49, RZ, PT ;  /* 0x000000ff3100020b */ /* 0x000ff60003fa2000 */
[----:B------:R-:W-:Y:S02]  /*61d0*/  @!UPT UIADD3 URZ, UPT, UPT, URZ, URZ, URZ ;  /* 0x000000fffffff290 */ /* 0x000fe4000fffe0ff */
.L_x_124:
[----:B------:R-:W3:Y:S01]  /*61e0*/  SYNCS.PHASECHK.TRANS64.TRYWAIT P4, [UR6+0x368], R26 ;  /* 0x0003681aff0075a7 */ /* 0x000ee20008081106 */
[----:B------:R-:W-:Y:S01]  /*61f0*/  @P3 SHF.R.U32.HI R27, RZ, 0x10, R21 ;  /* 0x00000010ff1b3819 */ /* 0x000fe20000011615 */
[----:B------:R-:W-:Y:S01]  /*6200*/  VIADD R29, R29, 0x1 ;  /* 0x000000011d1d7836 */ /* 0x000fe20000000000 */
[----:B------:R-:W5:Y:S08]  /*6210*/  LDC.64 R14, c[0x0][0xb10] ;  /* 0x0002c400ff0e7b82 */ /* 0x000f700000000a00 */
[----:B------:R-:W2:Y:S08]  /*6220*/  LDC.64 R10, c[0x0][0xb18] ;  /* 0x0002c600ff0a7b82 */ /* 0x000eb00000000a00 */
[----:B-1----:R-:W1:Y:S08]  /*6230*/  @!P1 LDC R0, c[0x0][0xb20] ;  /* 0x0002c800ff009b82 */ /* 0x002e700000000800 */
[----:B------:R-:W4:Y:S01]  /*6240*/  @!P1 LDC R3, c[0x0][0xb0c] ;  /* 0x0002c300ff039b82 */ /* 0x000f220000000800 */
[----:B-----5:R-:W-:Y:S05]  /*6250*/  @!P1 IMAD.HI.U32 R14, R13, R14, RZ ;  /* 0x0000000e0d0e9227 */ /* 0x020fea00078e00ff */
[----:B------:R-:W-:Y:S01]  /*6260*/  @!P1 SHF.R.U32.HI R14, RZ, R15, R14 ;  /* 0x0000000fff0e9219 */ /* 0x000fe2000001160e */
[----:B--2---:R-:W-:Y:S01]  /*6270*/  @!P1 IMAD.HI.U32 R11, R8, R11, RZ ;  /* 0x0000000b080b9227 */ /* 0x004fe200078e00ff */
[----:B------:R-:W-:Y:S04]  /*6280*/  @!P1 ISETP.NE.AND P0, PT, R10, 0x1, PT ;  /* 0x000000010a00980c */ /* 0x000fe80003f05270 */
[----:B-1----:R-:W-:Y:S02]  /*6290*/  @!P1 SHF.R.U32.HI R9, RZ, R0, R11 ;  /* 0x00000000ff099219 */ /* 0x002fe4000001160b */
[----:B----4-:R-:W-:Y:S02]  /*62a0*/  @!P1 ISETP.NE.AND P2, PT, R3, 0x1, PT ;  /* 0x000000010300980c */ /* 0x010fe40003f45270 */
[----:B------:R-:W-:Y:S02]  /*62b0*/  @!P1 SEL R9, R8, R9, !P0 ;  /* 0x0000000908099207 */ /* 0x000fe40004000000 */
[----:B------:R-:W-:Y:S02]  /*62c0*/  ELECT P0, URZ, PT ;  /* 0x0000000000ff782f */ /* 0x000fe40003800000 */
[----:B------:R-:W-:Y:S05]  /*62d0*/  @!P1 SEL R14, R13, R14, !P2 ;  /* 0x0000000e0d0e9207 */ /* 0x000fea0005000000 */
[----:B------:R-:W-:Y:S02]  /*62e0*/  @!P1 IMAD.IADD R0, R9, 0x1, -R14 ;  /* 0x0000000109009824 */ /* 0x000fe400078e0a0e */
[----:B------:R-:W-:Y:S02]  /*62f0*/  @!P1 IMAD.IADD R9, R14, 0x1, -R9 ;  /* 0x000000010e099824 */ /* 0x000fe400078e0a09 */
[----:B------:R-:W-:Y:S02]  /*6300*/  @!P1 IMAD R13, R0, R3, R13 ;  /* 0x00000003000d9224 */ /* 0x000fe400078e020d */
[----:B------:R-:W-:Y:S01]  /*6310*/  @!P1 IMAD R8, R9, R10, R8 ;  /* 0x0000000a09089224 */ /* 0x000fe200078e0208 */
[----:B---3--:R-:W-:Y:S06]  /*6320*/  @!P4 BRA `(.L_x_125) ;  /* 0x000000380054c947 */ /* 0x008fec0003800000 */
.L_x_276:
[----:B------:R-:W-:Y:S01]  /*6330*/  PLOP3.LUT P5, PT, P5, P0, PT, 0xf2, 0x2f ;  /* 0x00000000002f781c */ /* 0x000fe20002fa1e72 */
[----:B------:R-:W-:Y:S01]  /*6340*/  UMOV UR14, 0x0 ;  /* 0x00000000000e7882 */ /* 0x000fe20000000000 */
[----:B------:R-:W-:Y:S01]  /*6350*/  LOP3.LUT R30, R30, 0x1, RZ, 0x3c, !PT ;  /* 0x000000011e1e7812 */ /* 0x000fe200078e3cff */
[----:B------:R-:W-:Y:S01]  /*6360*/  UMOV UR15, 0x10000000 ;  /* 0x10000000000f7882 */ /* 0x000fe20000000000 */
[----:B------:R-:W-:Y:S01]  /*6370*/  UMOV UR12, UR36 ;  /* 0x00000024000c7c82 */ /* 0x000fe20008000000 */
[----:B------:R-:W-:Y:S08]  /*6380*/  @P3 R2UR UR36, R27 ;  /* 0x000000001b2432ca */ /* 0x000ff000000e0000 */
[----:B-1----:R-:W-:Y:S01]  /*6390*/  @!P5 IADD3 R3, P0, PT, R32, 0x580, RZ ;  /* 0x000005802003d810 */ /* 0x002fe20007f1e0ff */
[----:B------:R-:W-:Y:S01]  /*63a0*/  @!P5 IMAD.SHL.U32 R91, R91, 0x40, RZ ;  /* 0x000000405b5bd824 */ /* 0x000fe200078e00ff */
[----:B------:R-:W-:Y:S01]  /*63b0*/  VOTEU.ALL UP1, P5 ;  /* 0x0000000000ff7886 */ /* 0x000fe20002820000 */
[----:B------:R-:W-:Y:S01]  /*63c0*/  @!P5 IMAD.SHL.U32 R97, R97, 0x40, RZ ;  /* 0x000000406161d824 */ /* 0x000fe200078e00ff */
[----:B------:R-:W-:Y:S01]  /*63d0*/  @!P5 R2UR UR8, R3 ;  /* 0x000000000308d2ca */ /* 0x000fe200000e0000 */
[----:B------:R-:W-:Y:S01]  /*63e0*/  @!P5 IMAD.X R0, RZ, RZ, R33, P0 ;  /* 0x000000ffff00d224 */ /* 0x000fe200000e0621 */
[----:B------:R-:W-:Y:S01]  /*63f0*/  @!P5 R2UR UR10, R91 ;  /* 0x000000005b0ad2ca */ /* 0x000fe200000e0000 */
[----:B------:R-:W-:Y:S01]  /*6400*/  @!UP1 UIADD3 UR9, UPT, UPT, UR6, 0x360, URZ ;  /* 0x0000036006099890 */ /* 0x000fe2000fffe0ff */
[----:B------:R-:W-:Y:S01]  /*6410*/  @!P5 R2UR UR11, R97 ;  /* 0x00000000610bd2ca */ /* 0x000fe200000e0000 */
[----:B------:R-:W-:Y:S01]  /*6420*/  IMAD.IADD R91, R8, 0x1, R79 ;  /* 0x00000001085b7824 */ /* 0x000fe200078e024f */
[----:B------:R-:W-:Y:S01]  /*6430*/  @!P5 R2UR UR7, R0 ;  /* 0x000000000007d2ca */ /* 0x000fe200000e0000 */
[----:B------:R-:W-:Y:S01]  /*6440*/  IMAD.IADD R97, R13, 0x1, R90 ;  /* 0x000000010d617824 */ /* 0x000fe200078e025a */
[C---:B------:R-:W-:Y:S04]  /*6450*/  ISETP.NE.AND P0, PT, R29.reuse, 0x2, PT ;  /* 0x000000021d00780c */ /* 0x040fe80003f05270 */
[----:B------:R-:W-:Y:S01]  /*6460*/  SEL R3, RZ, 0x1, P0 ;  /* 0x00000001ff037807 */ /* 0x000fe20000000000 */
[----:B------:R-:W-:Y:S01]  /*6470*/  IMAD.U32 R10, RZ, RZ, UR8 ;  /* 0x00000008ff0a7e24 */ /* 0x000fe2000f8e00ff */
[----:B------:R-:W-:Y:S01]  /*6480*/  @!UP1 UIADD3 UR8, UPT, UPT, UR6, 0x600, URZ ;  /* 0x0000060006089890 */ /* 0x000fe2000fffe0ff */
[----:B------:R-:W-:Y:S01]  /*6490*/  SEL R29, R29, RZ, P0 ;  /* 0x000000ff1d1d7207 */ /* 0x000fe20000000000 */
[----:B------:R-:W-:Y:S01]  /*64a0*/  VOTEU.ALL UP1, P5 ;  /* 0x0000000000ff7886 */ /* 0x000fe20002820000 */
[----:B------:R-:W-:Y:S02]  /*64b0*/  LOP3.LUT R28, R28, R3, RZ, 0x3c, !PT ;  /* 0x000000031c1c7212 */ /* 0x000fe400078e3cff */
[----:B------:R-:W-:Y:S01]  /*64c0*/  IMAD.U32 R11, RZ, RZ, UR7 ;  /* 0x00000007ff0b7e24 */ /* 0x000fe2000f8e00ff */
[----:B------:R-:W-:Y:S04]  /*64d0*/  @!P5 R2UR UR16, R10 ;  /* 0x000000000a10d2ca */ /* 0x000fe800000e0000 */
[----:B------:R-:W-:Y:S11]  /*64e0*/  @!P5 R2UR UR17, R11 ;  /* 0x000000000b11d2ca */ /* 0x000ff600000e0000 */
[----:B------:R-:W-:Y:S02]  /*64f0*/  @!UPT UIADD3 URZ, UPT, UPT, URZ, URZ, URZ ;  /* 0x000000fffffff290 */ /* 0x000fe4000fffe0ff */
[----:B------:R3:W-:Y:S01]  /*6500*/  @!UP1 UTMALDG.3D [UR8], [UR16], desc[UR14] ;  /* 0x00000e08100095b4 */ /* 0x0007e20008011000 */
[----:B------:R3:W-:Y:S01]  /*6510*/  @!P5 SYNCS.ARRIVE.TRANS64.RED.A0TR RZ, [UR6+0x360], R25 ;  /* 0x00036019ffffd9a7 */ /* 0x0007e20008300406 */
[----:B------:R-:W-:Y:S01]  /*6520*/  UPLOP3.LUT UP1, UPT, UPT, UPT, UPT, 0x80, 0x8 ;  /* 0x000000000008789c */ /* 0x000fe20003f2f070 */
[----:B------:R-:W-:Y:S01]  /*6530*/  SYNCS.ARRIVE.TRANS64.RED.A1T0 RZ, [UR37], RZ ;  /* 0x000000ffffff79a7 */ /* 0x000fe20008100425 */
[----:B------:R-:W-:Y:S09]  /*6540*/  @P3 BRA `(.L_x_126) ;  /* 0xfffffff400b43947 */ /* 0x000ff2000383ffff */
[----:B------:R-:W-:Y:S07]  /*6550*/  MOV R0, UR6 ;  /* 0x0000000600007c02 */ /* 0x000fee0008000f00 */
.L_x_127:
[----:B-1----:R-:W-:-:S04]  /*6560*/  SHF.L.U32 R3, R30, 0x1f, RZ ;  /* 0x0000001f1e037819 */ /* 0x002fc800000006ff */
[----:B------:R1:W2:Y:S03]  /*6570*/  SYNCS.PHASECHK.TRANS64.TRYWAIT P0, [R0+URZ+0x368], R3 ;  /* 0x00036803000075a7 */ /* 0x0002a600080011ff */
[----:B--2---:R-:W-:Y:S05]  /*6580*/  @!P0 NANOSLEEP.SYNCS 0x989680 ;  /* 0x009896800000895d */ /* 0x004fea0003900000 */
[----:B------:R-:W2:Y:S02]  /*6590*/  @!P0 SYNCS.PHASECHK.TRANS64 P0, [R0+URZ+0x368], R3 ;  /* 0x00036803000085a7 */ /* 0x000ea400080010ff */
[----:B--23--:R-:W-:Y:S05]  /*65a0*/  @P0 EXIT ;  /* 0x000000000000094d */ /* 0x00cfea0003800000 */
[----:B------:R-:W-:Y:S05]  /*65b0*/  BRA `(.L_x_127) ;  /* 0xfffffffc00e87947 */ /* 0x000fea000383ffff */
.L_x_118:
[----:B------:R-:W-:-:S06]  /*65c0*/  UISETP.GE.AND UP1, UPT, UR8, 0x4, UPT ;  /* 0x000000040800788c */ /* 0x000fcc000bf26270 */
[----:B------:R-:W-:-:S13]  /*65d0*/  PLOP3.LUT P0, PT, PT, PT, UP1, 0x80, 0x8 ;  /* 0x000000000008781c */ /* 0x000fda0003f0f018 */
[----:B------:R-:W-:Y:S05]  /*65e0*/  @!P0 EXIT ;  /* 0x000000000000894d */ /* 0x000fea0003800000 */
[----:B------:R-:W-:Y:S01]  /*65f0*/  BAR.SYNC.DEFER_BLOCKING 0x6, 0xa0 ;  /* 0x0182800000007b1d */ /* 0x000fe20000010000 */
[C---:B------:R-:W-:Y:S02]  /*6600*/  IMAD.SHL.U32 R5, R101.reuse, 0x40, RZ ;  /* 0x0000004065057824 */ /* 0x040fe400078e00ff */
[----:B------:R-:W-:Y:S02]  /*6610*/  HFMA2 R111, -RZ, RZ, 0, 0 ;  /* 0x00000000ff6f7431 */ /* 0x000fe400000001ff */
[C---:B------:R-:W-:Y:S01]  /*6620*/  IMAD.SHL.U32 R0, R101.reuse, 0x20, RZ ;  /* 0x0000002065007824 */ /* 0x040fe200078e00ff */
[----:B------:R-:W-:Y:S01]  /*6630*/  CS2R R106, SRZ ;  /* 0x00000000006a7805 */ /* 0x000fe2000001ff00 */
[----:B------:R-:W-:Y:S01]  /*6640*/  IMAD.SHL.U32 R2, R101, 0x2, RZ ;  /* 0x0000000265027824 */ /* 0x000fe200078e00ff */
[----:B------:R-:W-:Y:S01]  /*6650*/  UMOV UR43, 0x400 ;  /* 0x00000400002b7882 */ /* 0x000fe20000000000 */
[----:B------:R-:W1:Y:S01]  /*6660*/  LDC R99, c[0x0][0x370] ;  /* 0x0000dc00ff637b82 */ /* 0x000e620000000800 */
[----:B------:R-:W-:Y:S01]  /*6670*/  ULEA UR43, UR37, UR43, 0x18 ;  /* 0x0000002b252b7291 */ /* 0x000fe2000f8ec0ff */
[----:B------:R-:W-:Y:S01]  /*6680*/  LOP3.LUT R7, R5, 0x180, RZ, 0xc0, !PT ;  /* 0x0000018005077812 */ /* 0x000fe200078ec0ff */
[C---:B------:R-:W-:Y:S01]  /*6690*/  IMAD.SHL.U32 R103, R101.reuse, 0x8, RZ ;  /* 0x0000000865677824 */ /* 0x040fe200078e00ff */
[----:B------:R-:W-:Y:S01]  /*66a0*/  LOP3.LUT R0, R0, 0xc00, RZ, 0xc0, !PT ;  /* 0x00000c0000007812 */ /* 0x000fe200078ec0ff */
[----:B------:R-:W-:Y:S01]  /*66b0*/  IMAD.U32 R46, R101, 0x10000, RZ ;  /* 0x00010000652e7824 */ /* 0x000fe200078e00ff */
[----:B------:R-:W-:Y:S01]  /*66c0*/  LOP3.LUT R2, R7, 0x20, R2, 0xf8, !PT ;  /* 0x0000002007027812 */ /* 0x000fe200078ef802 */
[----:B------:R-:W-:Y:S01]  /*66d0*/  UIADD3 UR4, UPT, UPT, UR43, 0x1600, URZ ;  /* 0x000016002b047890 */ /* 0x000fe2000fffe0ff */
[----:B------:R-:W2:Y:S01]  /*66e0*/  LDC R42, c[0x0][0xb0c] ;  /* 0x0002c300ff2a7b82 */ /* 0x000ea20000000800 */
[----:B------:R-:W-:Y:S01]  /*66f0*/  LOP3.LUT R0, R0, 0x40, R5, 0xf8, !PT ;  /* 0x0000004000007812 */ /* 0x000fe200078ef805 */
[----:B------:R-:W-:Y:S01]  /*6700*/  IMAD.MOV.U32 R44, RZ, RZ, RZ ;  /* 0x000000ffff2c7224 */ /* 0x000fe200078e00ff */
[----:B------:R-:W-:Y:S01]  /*6710*/  LOP3.LUT R103, R2, 0x30, R103, 0x78, !PT ;  /* 0x0000003002677812 */ /* 0x000fe200078e7867 */
[----:B------:R-:W-:Y:S01]  /*6720*/  IMAD.MOV.U32 R108, RZ, RZ, RZ ;  /* 0x000000ffff6c7224 */ /* 0x000fe200078e00ff */
[----:B------:R-:W-:Y:S01]  /*6730*/  LOP3.LUT R0, R0, 0x200, R5, 0xf8, !PT ;  /* 0x0000020000007812 */ /* 0x000fe200078ef805 */
[----:B------:R-:W-:Y:S01]  /*6740*/  IMAD.SHL.U32 R5, R101, 0x10, RZ ;  /* 0x0000001065057824 */ /* 0x000fe200078e00ff */
[----:B------:R-:W-:Y:S01]  /*6750*/  LOP3.LUT R46, R46, 0x600000, RZ, 0xc0, !PT ;  /* 0x006000002e2e7812 */ /* 0x000fe200078ec0ff */
[----:B------:R-:W4:Y:S01]  /*6760*/  LDC R98, c[0x0][0xb20] ;  /* 0x0002c800ff627b82 */ /* 0x000f220000000800 */
[----:B------:R-:W3:Y:S01]  /*6770*/  LDS R3, [UR43+0x430] ;  /* 0x0004302bff037984 */ /* 0x000ee20008000800 */
[----:B------:R-:W-:Y:S01]  /*6780*/  LOP3.LUT R103, R0, R103, RZ, 0xfc, !PT ;  /* 0x0000006700677212 */ /* 0x000fe200078efcff */
[----:B------:R-:W-:Y:S01]  /*6790*/  IMAD.U32 R109, RZ, RZ, UR4 ;  /* 0x00000004ff6d7e24 */ /* 0x000fe2000f8e00ff */
[----:B------:R-:W-:Y:S01]  /*67a0*/  LOP3.LUT R5, R5, 0x20, RZ, 0xc0, !PT ;  /* 0x0000002005057812 */ /* 0x000fe200078ec0ff */
[----:B------:R-:W1:Y:S01]  /*67b0*/  LDCU.64 UR46, c[0x0][0x348] ;  /* 0x00006900ff2e77ac */ /* 0x000e620008000a00 */
[----:B------:R-:W-:-:S02]  /*67c0*/  IADD3 R102, PT, PT, R103, UR43, RZ ;  /* 0x0000002b67667c10 */ /* 0x000fc4000fffe0ff */
[----:B------:R-:W1:Y:S01]  /*67d0*/  LDC R41, c[0x0][0xb30] ;  /* 0x0002cc00ff297b82 */ /* 0x000e620000000800 */
[----:B------:R-:W1:Y:S01]  /*67e0*/  LDCU.64 UR38, c[0x0][0x888] ;  /* 0x00011100ff2677ac */ /* 0x000e620008000a00 */
[----:B------:R-:W-:Y:S01]  /*67f0*/  IADD3 R102, PT, PT, -R5, 0x600, R102 ;  /* 0x0000060005667810 */ /* 0x000fe20007ffe166 */
[----:B------:R-:W-:-:S05]  /*6800*/  UIADD3 UR42, UPT, UPT, UR43, 0x600, URZ ;  /* 0x000006002b2a7890 */ /* 0x000fca000fffe0ff */
[----:B------:R-:W1:Y:S08]  /*6810*/  LDC.64 R88, c[0x0][0xb10] ;  /* 0x0002c400ff587b82 */ /* 0x000e700000000a00 */
[----:B------:R-:W1:Y:S08]  /*6820*/  LDC.64 R38, c[0x0][0xb18] ;  /* 0x0002c600ff267b82 */ /* 0x000e700000000a00 */
[----:B------:R-:W1:Y:S08]  /*6830*/  LDC.64 R84, c[0x0][0x888] ;  /* 0x00022200ff547b82 */ /* 0x000e700000000a00 */
[----:B------:R-:W1:Y:S01]  /*6840*/  LDC.64 R36, c[0x0][0xb28] ;  /* 0x0002ca00ff247b82 */ /* 0x000e620000000a00 */
[----:B---3--:R-:W-:-:S07]  /*6850*/  IMAD.IADD R46, R3, 0x1, R46 ;  /* 0x00000001032e7824 */ /* 0x008fce00078e022e */
[----:B------:R-:W3:Y:S08]  /*6860*/  LDC.64 R86, c[0x0][0x890] ;  /* 0x00022400ff567b82 */ /* 0x000ef00000000a00 */
[----:B------:R-:W1:Y:S08]  /*6870*/  LDC.64 R82, c[0x0][0x8b0] ;  /* 0x00022c00ff527b82 */ /* 0x000e700000000a00 */
[----:B------:R-:W1:Y:S08]  /*6880*/  LDC.64 R80, c[0x0][0x8a8] ;  /* 0x00022a00ff507b82 */ /* 0x000e700000000a00 */
[----:B--2-4-:R-:W1:Y:S02]  /*6890*/  LDC R100, c[0x0][0x374] ;  /* 0x0000dd00ff647b82 */ /* 0x014e640000000800 */
.L_x_145:
[----:B------:R-:W-:Y:S02]  /*68a0*/  LEA R0, R111, UR43, 0x3 ;  /* 0x0000002b6f007c11 */ /* 0x000fe4000f8e18ff */
[----:B------:R-:W-:Y:S02]  /*68b0*/  SHF.L.U32 R3, R107, 0x1f, RZ ;  /* 0x0000001f6b037819 */ /* 0x000fe400000006ff */
[----:B------:R-:W-:Y:S02]  /*68c0*/  LEA R16, R111, UR43, 0x4 ;  /* 0x0000002b6f107c11 */ /* 0x000fe4000f8e20ff */
[----:B--2---:R-:W2:Y:S02]  /*68d0*/  SYNCS.PHASECHK.TRANS64.TRYWAIT P0, [R0+URZ+0x380], R3 ;  /* 0x00038003000075a7 */ /* 0x004ea400080011ff */
[----:B-12---:R-:W-:Y:S05]  /*68e0*/  @!P0 BRA `(.L_x_128) ;  /* 0x0000003000fc8947 */ /* 0x006fea0003800000 */
.L_x_277:
[----:B------:R-:W4:Y:S01]  /*68f0*/  LDC.64 R12, c[0x0][0xb10] ;  /* 0x0002c400ff0c7b82 */ /* 0x000f220000000a00 */
[----:B------:R-:W3:Y:S01]  /*6900*/  LDS.128 R16, [R16+0x410] ;  /* 0x0004100010107984 */ /* 0x000ee20000000c00 */
[----:B-1----:R-:W-:Y:S01]  /*6910*/  ISETP.NE.AND P1, PT, R41, 0x1, PT ;  /* 0x000000012900780c */ /* 0x002fe20003f25270 */
[----:B--2---:R-:W-:Y:S01]  /*6920*/  VIADD R0, R0, 0x390 ;  /* 0x0000039000007836 */ /* 0x004fe20000000000 */
[----:B------:R-:W-:Y:S04]  /*6930*/  ISETP.GE.AND P0, PT, R40, 0x1, PT ;  /* 0x000000012800780c */ /* 0x000fe80003f06270 */
[----:B------:R-:W1:Y:S01]  /*6940*/  LDC.64 R10, c[0x0][0xb18] ;  /* 0x0002c600ff0a7b82 */ /* 0x000e620000000a00 */
[----:B------:R-:W-:Y:S01]  /*6950*/  PRMT R0, RZ, 0x654, R0 ;  /* 0x00000654ff007816 */ /* 0x000fe20000000000 */
[----:B------:R-:W-:Y:S01]  /*6960*/  @!PT LDS RZ, [RZ] ;  /* 0x00000000fffff984 */ /* 0x000fe20000000800 */
[----:B------:R-:W-:Y:S01]  /*6970*/  @!PT LDS RZ, [RZ] ;  /* 0x00000000fffff984 */ /* 0x000fe20000000800 */
[----:B------:R-:W-:Y:S01]  /*6980*/  @!PT LDS RZ, [RZ] ;  /* 0x00000000fffff984 */ /* 0x000fe20000000800 */
[----:B------:R-:W-:Y:S01]  /*6990*/  @!PT LDS RZ, [RZ] ;  /* 0x00000000fffff984 */ /* 0x000fe20000000800 */
[----:B------:R2:W-:Y:S06]  /*69a0*/  MEMBAR.ALL.CTA ;  /* 0x0000000000007992 */ /* 0x0005ec0000008000 */
[----:B--2---:R-:W2:Y:S01]  /*69b0*/  FENCE.VIEW.ASYNC.S ;  /* 0x00000000000073c6 */ /* 0x004ea20000000000 */
[----:B------:R-:W1:Y:S08]  /*69c0*/  @!P1 LDC R14, c[0x0][0xb20] ;  /* 0x0002c800ff0e9b82 */ /* 0x000e700000000800 */
[----:B------:R-:W1:Y:S01]  /*69d0*/  @!P1 LDC R9, c[0x0][0xb0c] ;  /* 0x0002c300ff099b82 */ /* 0x000e620000000800 */
[----:B--2---:R2:W-:Y:S01]  /*69e0*/  SYNCS.ARRIVE.TRANS64.RED.A1T0 RZ, [R0+URZ], RZ ;  /* 0x000000ff00ff79a7 */ /* 0x0045e200081004ff */
[----:B---3--:R-:W-:Y:S04]  /*69f0*/  LOP3.LUT P4, RZ, R18, 0x1, RZ, 0xc0, !PT ;  /* 0x0000000112ff7812 */ /* 0x008fe8000788c0ff */
[----:B------:R-:W-:Y:S09]  /*6a00*/  P2R R110, PR, RZ, 0x10 ;  /* 0x00000010ff6e7803 */ /* 0x000ff20000000000 */
[----:B------:R-:W-:Y:S02]  /*6a10*/  @P4 MOV R45, R16 ;  /* 0x00000010002d4202 */ /* 0x000fe40000000f00 */
[----:B------:R-:W-:Y:S01]  /*6a20*/  @P4 LOP3.LUT R43, R17, 0xffff, RZ, 0xc0, !PT ;  /* 0x0000ffff112b4812 */ /* 0x000fe200078ec0ff */
[----:B--2-4-:R-:W-:Y:S06]  /*6a30*/  @!P0 BRA `(.L_x_129) ;  /* 0x0000000000a48947 */ /* 0x014fec0003800000 */
[----:B------:R-:W-:Y:S01]  /*6a40*/  IMAD.HI.U32 R21, R100, R39, RZ ;  /* 0x0000002764157227 */ /* 0x000fe200078e00ff */
[----:B------:R-:W-:Y:S02]  /*6a50*/  ISETP.NE.AND P0, PT, R38, 0x1, PT ;  /* 0x000000012600780c */ /* 0x000fe40003f05270 */
[----:B------:R-:W-:Y:S01]  /*6a60*/  ISETP.NE.AND P2, PT, R40, 0x1, PT ;  /* 0x000000012800780c */ /* 0x000fe20003f45270 */
[----:B------:R-:W-:Y:S01]  /*6a70*/  IMAD.HI.U32 R20, R99, R88, RZ ;  /* 0x0000005863147227 */ /* 0x000fe200078e00ff */
[----:B------:R-:W-:Y:S02]  /*6a80*/  SHF.R.U32.HI R21, RZ, R98, R21 ;  /* 0x00000062ff157219 */ /* 0x000fe40000011615 */
[----:B------:R-:W-:Y:S01]  /*6a90*/  ISETP.NE.AND P3, PT, R42, 0x1, PT ;  /* 0x000000012a00780c */ /* 0x000fe20003f65270 */
[----:B------:R-:W-:Y:S01]  /*6aa0*/  IMAD.HI.U32 R24, R45, R88, RZ ;  /* 0x000000582d187227 */ /* 0x000fe200078e00ff */
[----:B------:R-:W-:Y:S02]  /*6ab0*/  SHF.R.U32.HI R20, RZ, R89, R20 ;  /* 0x00000059ff147219 */ /* 0x000fe40000011614 */
[----:B------:R-:W-:Y:S01]  /*6ac0*/  SEL R3, R100, R21, !P0 ;  /* 0x0000001564037207 */ /* 0x000fe20004000000 */
[----:B------:R-:W-:Y:S01]  /*6ad0*/  IMAD.HI.U32 R21, R43, R39, RZ ;  /* 0x000000272b157227 */ /* 0x000fe200078e00ff */
[----:B------:R-:W-:Y:S02]  /*6ae0*/  SEL R7, R99, R20, !P3 ;  /* 0x0000001463077207 */ /* 0x000fe40005800000 */
[----:B------:R-:W-:Y:S01]  /*6af0*/  SHF.R.U32.HI R24, RZ, R89, R24 ;  /* 0x00000059ff187219 */ /* 0x000fe20000011618 */
[-C--:B------:R-:W-:Y:S04]  /*6b00*/  IMAD.HI.U32 R20, R3, R36.reuse, RZ ;  /* 0x0000002403147227 */ /* 0x080fe800078e00ff */
[----:B------:R-:W-:Y:S01]  /*6b10*/  IMAD.HI.U32 R22, R7, R36, RZ ;  /* 0x0000002407167227 */ /* 0x000fe200078e00ff */
[-C--:B------:R-:W-:Y:S02]  /*6b20*/  @P2 SHF.R.U32.HI R3, RZ, R37.reuse, R20 ;  /* 0x00000025ff032219 */ /* 0x080fe40000011614 */
[----:B------:R-:W-:Y:S02]  /*6b30*/  SHF.R.U32.HI R20, RZ, R98, R21 ;  /* 0x00000062ff147219 */ /* 0x000fe40000011615 */
[----:B------:R-:W-:Y:S01]  /*6b40*/  @P2 SHF.R.U32.HI R7, RZ, R37, R22 ;  /* 0x00000025ff072219 */ /* 0x000fe20000011616 */
[C---:B------:R-:W-:Y:S01]  /*6b50*/  IMAD R2, R40.reuse, R3, RZ ;  /* 0x0000000328027224 */ /* 0x040fe200078e02ff */
[----:B------:R-:W-:Y:S02]  /*6b60*/  SEL R5, R43, R20, !P0 ;  /* 0x000000142b057207 */ /* 0x000fe40004000000 */
[----:B------:R-:W-:Y:S01]  /*6b70*/  SEL R3, R45, R24, !P3 ;  /* 0x000000182d037207 */ /* 0x000fe20005800000 */
[----:B------:R-:W-:Y:S01]  /*6b80*/  IMAD R4, R40, R7, RZ ;  /* 0x0000000728047224 */ /* 0x000fe200078e02ff */
[C---:B------:R-:W-:Y:S01]  /*6b90*/  ISETP.GE.AND P0, PT, R5.reuse, R2, PT ;  /* 0x000000020500720c */ /* 0x040fe20003f06270 */
[----:B------:R-:W-:Y:S03]  /*6ba0*/  IMAD.HI.U32 R6, R5, R36, RZ ;  /* 0x0000002405067227 */ /* 0x000fe600078e00ff */
[----:B------:R-:W-:Y:S01]  /*6bb0*/  ISETP.GE.OR P0, PT, R3, R4, P0 ;  /* 0x000000040300720c */ /* 0x000fe20000706670 */
[----:B------:R-:W-:Y:S01]  /*6bc0*/  IMAD.MOV R4, RZ, RZ, -R3 ;  /* 0x000000ffff047224 */ /* 0x000fe200078e0a03 */
[-C--:B------:R-:W-:Y:S03]  /*6bd0*/  SHF.R.U32.HI R6, RZ, R37.reuse, R6 ;  /* 0x00000025ff067219 */ /* 0x080fe60000011606 */
[----:B------:R-:W-:Y:S01]  /*6be0*/  IMAD R45, R42, R4, R45 ;  /* 0x000000042a2d7224 */ /* 0x000fe200078e022d */
[----:B------:R-:W-:Y:S05]  /*6bf0*/  SEL R15, R5, R6, !P2 ;  /* 0x00000006050f7207 */ /* 0x000fea0005000000 */
[----:B------:R-:W-:Y:S02]  /*6c00*/  IMAD.MOV R6, RZ, RZ, -R15 ;  /* 0x000000ffff067224 */ /* 0x000fe400078e0a0f */
[C---:B------:R-:W-:Y:S04]  /*6c10*/  @!P0 IMAD.HI.U32 R2, R3.reuse, R36, RZ ;  /* 0x0000002403028227 */ /* 0x040fe800078e00ff */
[----:B------:R-:W-:Y:S01]  /*6c20*/  IMAD R6, R40, R6, R5 ;  /* 0x0000000628067224 */ /* 0x000fe200078e0205 */
[----:B------:R-:W-:Y:S04]  /*6c30*/  @!P0 SHF.R.U32.HI R2, RZ, R37, R2 ;  /* 0x00000025ff028219 */ /* 0x000fe80000011602 */
[----:B------:R-:W-:Y:S02]  /*6c40*/  @!P0 SEL R0, R3, R2, !P2 ;  /* 0x0000000203008207 */ /* 0x000fe40005000000 */
[----:B------:R-:W-:Y:S02]  /*6c50*/  IADD3 R2, PT, PT, -R5, RZ, RZ ;  /* 0x000000ff05027210 */ /* 0x000fe40007ffe1ff */
[----:B------:R-:W-:Y:S01]  /*6c60*/  @!P0 IADD3 R8, PT, PT, R15, -R0, RZ ;  /* 0x800000000f088210 */ /* 0x000fe20007ffe0ff */
[----:B------:R-:W-:Y:S02]  /*6c70*/  @!P0 IMAD R0, R7, R6, R0 ;  /* 0x0000000607008224 */ /* 0x000fe400078e0200 */
[----:B------:R-:W-:Y:S02]  /*6c80*/  IMAD R43, R38, R2, R43 ;  /* 0x00000002262b7224 */ /* 0x000fe400078e022b */
[----:B------:R-:W-:Y:S02]  /*6c90*/  @!P0 IMAD R5, R8, R40, R3 ;  /* 0x0000002808058224 */ /* 0x000fe400078e0203 */
[----:B------:R-:W-:Y:S04]  /*6ca0*/  @!P0 IMAD.MOV.U32 R3, RZ, RZ, R0 ;  /* 0x000000ffff038224 */ /* 0x000fe800078e0000 */
[----:B------:R-:W-:Y:S02]  /*6cb0*/  IMAD R45, R3, R42, R45 ;  /* 0x0000002a032d7224 */ /* 0x000fe400078e022d */
[----:B------:R-:W-:Y:S07]  /*6cc0*/  IMAD R43, R5, R38, R43 ;  /* 0x00000026052b7224 */ /* 0x000fee00078e022b */
.L_x_129:
[----:B------:R-:W-:Y:S01]  /*6cd0*/  @!P1 IMAD.HI.U32 R0, R45, R12, RZ ;  /* 0x0000000c2d009227 */ /* 0x000fe200078e00ff */
[----:B-1----:R-:W-:Y:S01]  /*6ce0*/  @!P1 ISETP.NE.AND P0, PT, R10, 0x1, PT ;  /* 0x000000010a00980c */ /* 0x002fe20003f05270 */
[----:B------:R-:W-:Y:S01]  /*6cf0*/  ULOP3.LUT UP0, URZ, UR42, 0x1b0, URZ, 0xc0, !UPT ;  /* 0x000001b02aff7892 */ /* 0x000fe2000f80c0ff */
[----:B------:R-:W-:Y:S01]  /*6d00*/  @!P1 ISETP.NE.AND P2, PT, R9, 0x1, PT ;  /* 0x000000010900980c */ /* 0x000fe20003f45270 */
[----:B------:R-:W-:Y:S01]  /*6d10*/  @!P1 IMAD.HI.U32 R3, R43, R11, RZ ;  /* 0x0000000b2b039227 */ /* 0x000fe200078e00ff */
[----:B------:R-:W-:Y:S02]  /*6d20*/  @!P1 SHF.R.U32.HI R0, RZ, R13, R0 ;  /* 0x0000000dff009219 */ /* 0x000fe40000011600 */
[----:B------:R-:W-:Y:S01]  /*6d30*/  @P4 SHF.R.U32.HI R105, RZ, 0x10, R17 ;  /* 0x00000010ff694819 */ /* 0x000fe20000011611 */
[----:B------:R-:W-:Y:S01]  /*6d40*/  VIADD R111, R111, 0x1 ;  /* 0x000000016f6f7836 */ /* 0x000fe20000000000 */
[----:B------:R-:W-:Y:S02]  /*6d50*/  @!P1 SHF.R.U32.HI R2, RZ, R14, R3 ;  /* 0x0000000eff029219 */ /* 0x000fe40000011603 */
[----:B------:R-:W-:Y:S02]  /*6d60*/  @!P1 SEL R3, R45, R0, !P2 ;  /* 0x000000002d039207 */ /* 0x000fe40005000000 */
[----:B------:R-:W-:Y:S05]  /*6d70*/  @!P1 SEL R2, R43, R2, !P0 ;  /* 0x000000022b029207 */ /* 0x000fea0004000000 */
[----:B------:R-:W-:Y:S02]  /*6d80*/  @!P1 IMAD.IADD R0, R2, 0x1, -R3 ;  /* 0x0000000102009824 */ /* 0x000fe400078e0a03 */
[----:B------:R-:W-:Y:S02]  /*6d90*/  @!P1 IMAD.IADD R2, R3, 0x1, -R2 ;  /* 0x0000000103029824 */ /* 0x000fe400078e0a02 */
[----:B------:R-:W-:Y:S02]  /*6da0*/  @!P1 IMAD R45, R0, R9, R45 ;  /* 0x00000009002d9224 */ /* 0x000fe400078e022d */
[----:B------:R-:W-:Y:S01]  /*6db0*/  @!P1 IMAD R43, R2, R10, R43 ;  /* 0x0000000a022b9224 */ /* 0x000fe200078e022b */
[----:B------:R-:W-:Y:S06]  /*6dc0*/  BRA.U !UP0, `(.L_x_130) ;  /* 0x0000000108407547 */ /* 0x000fec000b800000 */
[----:B------:R-:W1:Y:S01]  /*6dd0*/  LDCU.64 UR8, c[0x4][0x80] ;  /* 0x01001000ff0877ac */ /* 0x000e620008000a00 */
[----:B------:R-:W-:Y:S01]  /*6de0*/  MOV R3, 0x0 ;  /* 0x0000000000037802 */ /* 0x000fe20000000f00 */
[----:B------:R-:W-:Y:S02]  /*6df0*/  HFMA2 R12, -RZ, RZ, 0, 5.9604644775390625e-08 ;  /* 0x00000001ff0c7431 */ /* 0x000fe400000001ff */
[----:B------:R-:W-:Y:S02]  /*6e00*/  IMAD.MOV.U32 R8, RZ, RZ, 0x70 ;  /* 0x00000070ff087424 */ /* 0x000fe400078e00ff */
[----:B------:R-:W-:Y:S01]  /*6e10*/  IMAD.MOV.U32 R13, RZ, RZ, RZ ;  /* 0x000000ffff0d7224 */ /* 0x000fe200078e00ff */
[----:B------:R-:W2:Y:S01]  /*6e20*/  LDCU.64 UR6, c[0x4][0x88] ;  /* 0x01001100ff0677ac */ /* 0x000ea20008000a00 */
[----:B------:R-:W3:Y:S01]  /*6e30*/  LDC.64 R2, c[0x4][R3] ;  /* 0x0100000003027b82 */ /* 0x000ee20000000a00 */
[----:B------:R-:W4:Y:S01]  /*6e40*/  LDCU.64 UR4, c[0x4][0x8] ;  /* 0x01000100ff0477ac */ /* 0x000f220008000a00 */
[----:B-1----:R-:W-:Y:S01]  /*6e50*/  MOV R5, UR9 ;  /* 0x0000000900057c02 */ /* 0x002fe20008000f00 */
[----:B------:R-:W-:Y:S01]  /*6e60*/  IMAD.U32 R4, RZ, RZ, UR8 ;  /* 0x00000008ff047e24 */ /* 0x000fe2000f8e00ff */
[----:B--2---:R-:W-:Y:S01]  /*6e70*/  MOV R7, UR7 ;  /* 0x0000000700077c02 */ /* 0x004fe20008000f00 */
[----:B------:R-:W-:Y:S01]  /*6e80*/  IMAD.U32 R6, RZ, RZ, UR6 ;  /* 0x00000006ff067e24 */ /* 0x000fe2000f8e00ff */
[----:B----4-:R-:W-:Y:S01]  /*6e90*/  MOV R11, UR5 ;  /* 0x00000005000b7c02 */ /* 0x010fe20008000f00 */
[----:B------:R-:W-:Y:S02]  /*6ea0*/  IMAD.U32 R10, RZ, RZ, UR4 ;  /* 0x00000004ff0a7e24 */ /* 0x000fe4000f8e00ff */
[----:B------:R-:W-:Y:S07]  /*6eb0*/  LEPC R20, `(.L_x_130) ;  /* 0x000000001014794e */ /* 0x000fee0000000000 */
[----:B---3-5:R-:W-:Y:S05]  /*6ec0*/  CALL.ABS.NOINC R2 ;  /* 0x0000000002007343 */ /* 0x028fea0003c00000 */
.L_x_130:
[----:B------:R-:W-:Y:S01]  /*6ed0*/  LOP3.LUT P0, RZ, R109, 0x1b0, RZ, 0xc0, !PT ;  /* 0x000001b06dff7812 */ /* 0x000fe2000780c0ff */
[----:B------:R-:W-:Y:S11]  /*6ee0*/  BSSY.RECONVERGENT B6, `(.L_x_131) ;  /* 0x0000013000067945 */ /* 0x000ff60003800200 */
[----:B------:R-:W-:Y:S01]  /*6ef0*/  @!UPT UIADD3 URZ, UPT, UPT, URZ, URZ, URZ ;  /* 0x000000fffffff290 */ /* 0x000fe2000fffe0ff */
[----:B------:R-:W-:Y:S05]  /*6f00*/  @!P0 BRA `(.L_x_132) ;  /* 0x0000000000408947 */ /* 0x000fea0003800000 */
        /* <DEDUP_REMOVED lines=16> */
.L_x_132:
[----:B------:R-:W-:Y:S05]  /*7010*/  BSYNC.RECONVERGENT B6 ;  /* 0x0000000000067941 */ /* 0x000fea0003800200 */
.L_x_131:
[----:B------:R-:W-:Y:S01]  /*7020*/  ISETP.NE.U32.AND P3, PT, R86, RZ, PT ;  /* 0x000000ff5600720c */ /* 0x000fe20003f65070 */
[----:B------:R-:W-:Y:S01]  /*7030*/  UISETP.NE.AND UP1, UPT, UR44, URZ, UPT ;  /* 0x000000ff2c00728c */ /* 0x000fe2000bf25270 */
[----:B------:R-:W-:Y:S02]  /*7040*/  ISETP.NE.U32.AND P4, PT, R82, RZ, PT ;  /* 0x000000ff5200720c */ /* 0x000fe40003f85070 */
[----:B------:R-:W-:Y:S02]  /*7050*/  ISETP.NE.AND.EX P3, PT, R87, RZ, PT, P3 ;  /* 0x000000ff5700720c */ /* 0x000fe40003f65330 */
[----:B------:R-:W-:Y:S02]  /*7060*/  PLOP3.LUT P1, PT, PT, PT, PT, 0x8, 0x80 ;  /* 0x000000000080781c */ /* 0x000fe40003f2e170 */
[----:B------:R-:W-:Y:S02]  /*7070*/  PLOP3.LUT P0, PT, PT, PT, UP1, 0x80, 0x8 ;  /* 0x000000000008781c */ /* 0x000fe40003f0f018 */
[----:B------:R-:W-:Y:S02]  /*7080*/  ISETP.NE.AND.EX P4, PT, R83, RZ, PT, P4 ;  /* 0x000000ff5300720c */ /* 0x000fe40003f85340 */
[----:B------:R-:W1:Y:S09]  /*7090*/  @UP1 LDCU.64 UR4, c[0x0][0x888] ;  /* 0x00011100ff0417ac */ /* 0x000e720008000a00 */
[----:B------:R-:W-:Y:S01]  /*70a0*/  @P0 PLOP3.LUT P1, PT, P3, PT, PT, 0x80, 0x8 ;  /* 0x000000000008081c */ /* 0x000fe20001f2f070 */
[----:B-1----:R-:W-:Y:S04]  /*70b0*/  @UP1 UISETP.NE.U32.AND UP0, UPT, UR4, URZ, UPT ;  /* 0x000000ff0400128c */ /* 0x002fe8000bf05070 */
[----:B------:R-:W-:Y:S04]  /*70c0*/  @UP1 UISETP.NE.AND.EX UP0, UPT, UR5, URZ, UPT, UP0 ;  /* 0x000000ff0500128c */ /* 0x000fe8000bf05300 */
[----:B------:R-:W-:Y:S01]  /*70d0*/  @UP1 USEL UR4, URZ, 0xffffffff, UP0 ;  /* 0xffffffffff041887 */ /* 0x000fe20008000000 */
[----:B------:R-:W-:Y:S11]  /*70e0*/  @!P3 BRA `(.L_x_133) ;  /* 0x00000000002cb947 */ /* 0x000ff60003800000 */
[----:B------:R-:W-:Y:S01]  /*70f0*/  ISETP.NE.U32.AND P2, PT, R84, RZ, PT ;  /* 0x000000ff5400720c */ /* 0x000fe20003f45070 */
[----:B------:R-:W-:Y:S03]  /*7100*/  IMAD.MOV.U32 R96, RZ, RZ, 0x1 ;  /* 0x00000001ff607424 */ /* 0x000fe600078e00ff */
[----:B------:R-:W-:Y:S11]  /*7110*/  ISETP.NE.AND.EX P2, PT, R85, RZ, PT, P2 ;  /* 0x000000ff5500720c */ /* 0x000ff60003f45320 */
[----:B------:R-:W-:Y:S02]  /*7120*/  @!UPT UIADD3 URZ, UPT, UPT, URZ, URZ, URZ ;  /* 0x000000fffffff290 */ /* 0x000fe4000fffe0ff */
[----:B------:R-:W1:Y:S01]  /*7130*/  @P2 LDC.64 R2, c[0x0][0x888] ;  /* 0x00022200ff022b82 */ /* 0x000e620000000a00 */
[----:B------:R-:W-:Y:S04]  /*7140*/  @P2 IMAD R0, R86, UR36, RZ ;  /* 0x0000002456002c24 */ /* 0x000fe8000f8e02ff */
[----:B-1----:R-:W-:Y:S04]  /*7150*/  @P2 IMAD.WIDE R2, R0, 0x4, R2 ;  /* 0x0000000400022825 */ /* 0x002fe800078e0202 */
[----:B------:R-:W-:Y:S01]  /*7160*/  HFMA2 R0, -RZ, RZ, 0, 5.9604644775390625e-08 ;  /* 0x00000001ff007431 */ /* 0x000fe200000001ff */
[----:B-----5:R1:W5:Y:S04]  /*7170*/  @P2 LDG.E R49, desc[UR40][R2.64] ;  /* 0x0000002802312981 */ /* 0x020368000c1e1900 */
[----:B------:R-:W-:Y:S01]  /*7180*/  @!P2 PRMT R96, R0, 0x7610, R96 ;  /* 0x000076100060a816 */ /* 0x000fe20000000060 */
[----:B-1----:R-:W2:Y:S06]  /*7190*/  @!P2 LDC R49, c[0x0][0x880] ;  /* 0x00022000ff31ab82 */ /* 0x002eac0000000800 */
.L_x_133:
[----:B------:R-:W-:Y:S05]  /*71a0*/  @!P4 BRA `(.L_x_134) ;  /* 0x000000000020c947 */ /* 0x000fea0003800000 */
[----:B------:R-:W-:Y:S04]  /*71b0*/  ISETP.NE.U32.AND P2, PT, R80, RZ, PT ;  /* 0x000000ff5000720c */ /* 0x000fe80003f45070 */
[----:B------:R-:W-:Y:S11]  /*71c0*/  ISETP.NE.AND.EX P2, PT, R81, RZ, PT, P2 ;  /* 0x000000ff5100720c */ /* 0x000ff60003f45320 */
[----:B------:R-:W-:Y:S02]  /*71d0*/  @!UPT UIADD3 URZ, UPT, UPT, URZ, URZ, URZ ;  /* 0x000000fffffff290 */ /* 0x000fe4000fffe0ff */
[----:B------:R-:W1:Y:S01]  /*71e0*/  @P2 LDC.64 R2, c[0x0][0x8a8] ;  /* 0x00022a00ff022b82 */ /* 0x000e620000000a00 */
[----:B------:R-:W-:Y:S04]  /*71f0*/  @P2 IMAD R0, R82, UR36, RZ ;  /* 0x0000002452002c24 */ /* 0x000fe8000f8e02ff */
[----:B-1----:R-:W-:Y:S05]  /*7200*/  @P2 IMAD.WIDE R2, R0, 0x4, R2 ;  /* 0x0000000400022825 */ /* 0x002fea00078e0202 */
[----:B-----5:R1:W5:Y:S02]  /*7210*/  @P2 LDG.E R47, desc[UR40][R2.64] ;  /* 0x00000028022f2981 */ /* 0x020364000c1e1900 */
[----:B-1----:R-:W3:Y:S02]  /*7220*/  @!P2 LDC R47, c[0x0][0x8a0] ;  /* 0x00022800ff2fab82 */ /* 0x002ee40000000800 */
.L_x_134:
[----:B--2--5:R-:W-:Y:S01]  /*7230*/  @P0 FSETP.NEU.AND P4, PT, R49, RZ, PT ;  /* 0x000000ff3100020b */ /* 0x024fe20003f8d000 */
[----:B------:R-:W-:Y:S01]  /*7240*/  IMAD.U32 R0, RZ, RZ, UR4 ;  /* 0x00000004ff007e24 */ /* 0x000fe2000f8e00ff */
[----:B------:R-:W-:Y:S01]  /*7250*/  @P0 LOP3.LUT P2, RZ, R96, 0xff, RZ, 0xc0, !PT ;  /* 0x000000ff60ff0812 */ /* 0x000fe2000784c0ff */
[----:B------:R-:W-:Y:S01]  /*7260*/  BSSY B1, `(.L_x_135) ;  /* 0x0000039000017945 */ /* 0x000fe20003800000 */
[----:B------:R-:W-:Y:S02]  /*7270*/  @P0 SEL R9, RZ, 0xffffffff, P4 ;  /* 0xffffffffff090807 */ /* 0x000fe40002000000 */
[----:B------:R-:W-:Y:S02]  /*7280*/  CS2R R54, SRZ ;  /* 0x0000000000367805 */ /* 0x000fe4000001ff00 */
[----:B------:R-:W-:Y:S02]  /*7290*/  LEA R92, R44, UR43, 0x3 ;  /* 0x0000002b2c5c7c11 */ /* 0x000fe4000f8e18ff */
[----:B------:R-:W-:Y:S02]  /*72a0*/  CS2R R52, SRZ ;  /* 0x0000000000347805 */ /* 0x000fe4000001ff00 */
[----:B------:R-:W-:Y:S02]  /*72b0*/  @P1 SEL R9, R0, R9, !P2 ;  /* 0x0000000900091207 */ /* 0x000fe40005000000 */
[----:B------:R-:W-:Y:S02]  /*72c0*/  CS2R R58, SRZ ;  /* 0x00000000003a7805 */ /* 0x000fe4000001ff00 */
[----:B------:R-:W-:Y:S02]  /*72d0*/  SHF.L.U32 R7, R108, 0x1f, RZ ;  /* 0x0000001f6c077819 */ /* 0x000fe400000006ff */
[----:B------:R-:W-:Y:S02]  /*72e0*/  CS2R R56, SRZ ;  /* 0x0000000000387805 */ /* 0x000fe4000001ff00 */
[----:B------:R-:W-:Y:S02]  /*72f0*/  @P0 LOP3.LUT R9, R9, 0x1, RZ, 0xc0, !PT ;  /* 0x0000000109090812 */ /* 0x000fe400078ec0ff */
[C---:B------:R-:W-:Y:S02]  /*7300*/  LEA.HI R5, R44.reuse, R44, RZ, 0x1 ;  /* 0x0000002c2c057211 */ /* 0x040fe400078f08ff */
[----:B------:R-:W-:Y:S02]  /*7310*/  ISETP.NE.U32.OR P1, PT, R9, 0x1, !P0 ;  /* 0x000000010900780c */ /* 0x000fe40004725470 */
[----:B------:R-:W-:Y:S01]  /*7320*/  PLOP3.LUT P5, PT, PT, PT, PT, 0x8, 0x80 ;  /* 0x000000000080781c */ /* 0x000fe20003fae170 */
[C---:B------:R-:W-:Y:S01]  /*7330*/  IMAD.SHL.U32 R3, R5.reuse, 0x20, RZ ;  /* 0x0000002005037824 */ /* 0x040fe200078e00ff */
[----:B------:R-:W-:Y:S04]  /*7340*/  LOP3.LUT R5, R5, 0xffe, RZ, 0xc0, !PT ;  /* 0x00000ffe05057812 */ /* 0x000fe800078ec0ff */
[----:B------:R-:W-:Y:S01]  /*7350*/  LOP3.LUT R3, R3, 0xffffffc0, RZ, 0xc0, !PT ;  /* 0xffffffc003037812 */ /* 0x000fe200078ec0ff */
[----:B------:R-:W-:Y:S04]  /*7360*/  IMAD.IADD R32, R44, 0x1, -R5 ;  /* 0x000000012c207824 */ /* 0x000fe800078e0a05 */
[----:B------:R-:W-:Y:S01]  /*7370*/  @P1 SHF.L.U32 R2, R106, 0x1f, RZ ;  /* 0x0000001f6a021819 */ /* 0x000fe200000006ff */
[----:B------:R-:W-:Y:S03]  /*7380*/  IMAD.IADD R3, R46, 0x1, R3 ;  /* 0x000000012e037824 */ /* 0x000fe600078e0203 */
[----:B------:R-:W1:Y:S01]  /*7390*/  @P1 SYNCS.PHASECHK.TRANS64.TRYWAIT P0, [UR43+0x360], R2 ;  /* 0x00036002ff0015a7 */ /* 0x000e62000800112b */
[----:B------:R-:W-:Y:S01]  /*73a0*/  IMAD R32, R32, 0x100000, R3 ;  /* 0x0010000020207824 */ /* 0x000fe200078e0203 */
[----:B------:R2:W4:Y:S01]  /*73b0*/  SYNCS.PHASECHK.TRANS64.TRYWAIT P4, [R92+URZ+0x3a0], R7 ;  /* 0x0003a0075c0075a7 */ /* 0x00052200080811ff */
[----:B-1----:R-:W-:Y:S01]  /*73c0*/  @P1 PLOP3.LUT P5, PT, P0, PT, PT, 0x8, 0x80 ;  /* 0x000000000080181c */ /* 0x002fe200007ae170 */
[----:B------:R-:W-:Y:S01]  /*73d0*/  @!UPT UIADD3 URZ, UPT, UPT, URZ, URZ, URZ ;  /* 0x000000fffffff290 */ /* 0x000fe2000fffe0ff */
[----:B--2---:R-:W-:Y:S11]  /*73e0*/  @!P1 BRA `(.L_x_136) ;  /* 0x0000000000809947 */ /* 0x004ff60003800000 */
[----:B------:R-:W-:Y:S01]  /*73f0*/  ISETP.NE.U32.AND P0, PT, RZ, UR38, PT ;  /* 0x00000026ff007c0c */ /* 0x000fe2000bf05070 */
[----:B------:R-:W-:Y:S01]  /*7400*/  BSSY B0, `(.L_x_137) ;  /* 0x0000012000007945 */ /* 0x000fe20003800000 */
[----:B------:R-:W-:Y:S02]  /*7410*/  FSETP.NEU.AND P2, PT, R49, RZ, PT ;  /* 0x000000ff3100720b */ /* 0x000fe40003f4d000 */
[----:B------:R-:W-:Y:S02]  /*7420*/  CS2R R58, SRZ ;  /* 0x00000000003a7805 */ /* 0x000fe4000001ff00 */
[----:B------:R-:W-:Y:S02]  /*7430*/  ISETP.NE.AND.EX P0, PT, RZ, UR39, PT, P0 ;  /* 0x00000027ff007c0c */ /* 0x000fe4000bf05300 */
[----:B------:R-:W-:Y:S02]  /*7440*/  CS2R R56, SRZ ;  /* 0x0000000000387805 */ /* 0x000fe4000001ff00 */
[----:B------:R-:W-:Y:S02]  /*7450*/  LOP3.LUT P1, RZ, R96, 0xff, RZ, 0xc0, !PT ;  /* 0x000000ff60ff7812 */ /* 0x000fe4000782c0ff */
[----:B------:R-:W-:Y:S02]  /*7460*/  CS2R R54, SRZ ;  /* 0x0000000000367805 */ /* 0x000fe4000001ff00 */
[----:B------:R-:W-:Y:S02]  /*7470*/  SEL R0, RZ, 0xffffffff, P2 ;  /* 0xffffffffff007807 */ /* 0x000fe40001000000 */
[----:B------:R-:W-:Y:S02]  /*7480*/  CS2R R52, SRZ ;  /* 0x0000000000347805 */ /* 0x000fe4000001ff00 */
[----:B------:R-:W-:Y:S04]  /*7490*/  SEL R3, RZ, 0xffffffff, P0 ;  /* 0xffffffffff037807 */ /* 0x000fe80000000000 */
[----:B------:R-:W-:Y:S04]  /*74a0*/  @P3 SEL R0, R3, R0, !P1 ;  /* 0x0000000003003207 */ /* 0x000fe80004800000 */
[----:B------:R-:W-:Y:S04]  /*74b0*/  LOP3.LUT R0, R0, 0x1, RZ, 0xc0, !PT ;  /* 0x0000000100007812 */ /* 0x000fe800078ec0ff */
[----:B------:R-:W-:Y:S01]  /*74c0*/  ISETP.NE.U32.AND P0, PT, R0, 0x1, PT ;  /* 0x000000010000780c */ /* 0x000fe20003f05070 */
[----:B------:R-:W-:Y:S01]  /*74d0*/  @!UPT UIADD3 URZ, UPT, UPT, URZ, URZ, URZ ;  /* 0x000000fffffff290 */ /* 0x000fe2000fffe0ff */
[----:B------:R-:W-:Y:S11]  /*74e0*/  @!P5 BRA `(.L_x_138) ;  /* 0x00000000000cd947 */ /* 0x000ff60003800000 */
[----:B------:R-:W-:Y:S04]  /*74f0*/  SHF.L.U32 R3, R106, 0x1f, RZ ;  /* 0x0000001f6a037819 */ /* 0x000fe800000006ff */
[----:B------:R-:W1:Y:S02]  /*7500*/  SYNCS.PHASECHK.TRANS64.TRYWAIT P1, [UR43+0x360], R3 ;  /* 0x00036003ff0075a7 */ /* 0x000e64000802112b */
[----:B-1----:R-:W-:Y:S05]  /*7510*/  @!P1 BRA `(.L_x_139) ;  /* 0x0000002800049947 */ /* 0x002fea0003800000 */
.L_x_138:
[----:B------:R-:W-:Y:S05]  /*7520*/  BSYNC B0 ;  /* 0x0000000000007941 */ /* 0x000fea0003800000 */
.L_x_137:
[----:B------:R2:W1:Y:S01]  /*7530*/  @P0 LDS.128 R56, [R103+UR43+0x600] ;  /* 0x0006002b67380984 */ /* 0x0004620008000c00 */
[----:B------:R-:W-:Y:S01]  /*7540*/  UIADD3 UR4, UPT, UPT, UR43, 0x368, URZ ;  /* 0x000003682b047890 */ /* 0x000fe2000fffe0ff */
[----:B------:R-:W-:Y:S02]  /*7550*/  LOP3.LUT R106, R106, 0x1, RZ, 0x3c, !PT ;  /* 0x000000016a6a7812 */ /* 0x000fe400078e3cff */
[----:B------:R2:W1:Y:S01]  /*7560*/  @P0 LDS.128 R52, [R102+0x10] ;  /* 0x0000100066340984 */ /* 0x0004620000000c00 */
[----:B------:R-:W-:Y:S01]  /*7570*/  UPRMT UR4, UR37, 0x654, UR4 ;  /* 0x0000065425047896 */ /* 0x000fe20008000004 */
[----:B------:R-:W-:Y:S01]  /*7580*/  @!PT LDS RZ, [RZ] ;  /* 0x00000000fffff984 */ /* 0x000fe20000000800 */
[----:B------:R-:W-:Y:S01]  /*7590*/  @!PT LDS RZ, [RZ] ;  /* 0x00000000fffff984 */ /* 0x000fe20000000800 */
[----:B------:R-:W-:Y:S01]  /*75a0*/  @!PT LDS RZ, [RZ] ;  /* 0x00000000fffff984 */ /* 0x000fe20000000800 */
[----:B------:R-:W-:Y:S01]  /*75b0*/  @!PT LDS RZ, [RZ] ;  /* 0x00000000fffff984 */ /* 0x000fe20000000800 */
[----:B------:R5:W-:Y:S06]  /*75c0*/  MEMBAR.ALL.CTA ;  /* 0x0000000000007992 */ /* 0x000bec0000008000 */
[----:B-----5:R-:W5:Y:S02]  /*75d0*/  FENCE.VIEW.ASYNC.S ;  /* 0x00000000000073c6 */ /* 0x020f640000000000 */
[----:B-----5:R-:W-:Y:S03]  /*75e0*/  SYNCS.ARRIVE.TRANS64.RED.A1T0 RZ, [UR4], RZ ;  /* 0x000000ffffff79a7 */ /* 0x020fe60008100404 */
.L_x_136:
[----:B------:R-:W-:Y:S05]  /*75f0*/  BSYNC B1 ;  /* 0x0000000000017941 */ /* 0x000fea0003800000 */
.L_x_135:
[----:B-1----:R-:W-:Y:S04]  /*7600*/  SHF.R.U32.HI R3, RZ, 0x15, R32 ;  /* 0x00000015ff037819 */ /* 0x002fe80000011620 */
[----:B------:R-:W-:Y:S01]  /*7610*/  LOP3.LUT P0, RZ, R3, 0x3, R104, 0x48, !PT ;  /* 0x0000000303ff7812 */ /* 0x000fe20007804868 */
[----:B------:R-:W-:Y:S01]  /*7620*/  @!UPT UIADD3 URZ, UPT, UPT, URZ, URZ, URZ ;  /* 0x000000fffffff290 */ /* 0x000fe2000fffe0ff */
[----:B----4-:R-:W-:Y:S11]  /*7630*/  @P4 BRA `(.L_x_140) ;  /* 0x0000000000084947 */ /* 0x010ff60003800000 */
[----:B------:R-:W1:Y:S02]  /*7640*/  SYNCS.PHASECHK.TRANS64.TRYWAIT P1, [R92+URZ+0x3a0], R7 ;  /* 0x0003a0075c0075a7 */ /* 0x000e6400080211ff */
[----:B-1----:R-:W-:Y:S05]  /*7650*/  @!P1 BRA `(.L_x_141) ;  /* 0x0000002400cc9947 */ /* 0x002fea0003800000 */
.L_x_140:
[----:B------:R-:W-:Y:S05]  /*7660*/  @!P0 BRA `(.L_x_142) ;  /* 0x0000000000408947 */ /* 0x000fea0003800000 */
[----:B------:R-:W4:Y:S01]  /*7670*/  LDCU.64 UR8, c[0x4][0x70] ;  /* 0x01000e00ff0877ac */ /* 0x000f220008000a00 */
[----:B------:R-:W-:Y:S01]  /*7680*/  MOV R3, 0x0 ;  /* 0x0000000000037802 */ /* 0x000fe20000000f00 */
[----:B------:R-:W-:Y:S02]  /*7690*/  HFMA2 R12, -RZ, RZ, 0, 5.9604644775390625e-08 ;  /* 0x00000001ff0c7431 */ /* 0x000fe400000001ff */
[----:B------:R-:W-:Y:S02]  /*76a0*/  IMAD.MOV.U32 R8, RZ, RZ, 0x192 ;  /* 0x00000192ff087424 */ /* 0x000fe400078e00ff */
[----:B------:R-:W-:Y:S01]  /*76b0*/  IMAD.MOV.U32 R13, RZ, RZ, RZ ;  /* 0x000000ffff0d7224 */ /* 0x000fe200078e00ff */
[----:B------:R-:W1:Y:S01]  /*76c0*/  LDCU.64 UR6, c[0x4][0x78] ;  /* 0x01000f00ff0677ac */ /* 0x000e620008000a00 */
[----:B------:R-:W2:Y:S01]  /*76d0*/  LDC.64 R2, c[0x4][R3] ;  /* 0x0100000003027b82 */ /* 0x000ea20000000a00 */
[----:B------:R-:W5:Y:S01]  /*76e0*/  LDCU.64 UR4, c[0x4][0x10] ;  /* 0x01000200ff0477ac */ /* 0x000f620008000a00 */
[----:B----4-:R-:W-:Y:S01]  /*76f0*/  MOV R5, UR9 ;  /* 0x0000000900057c02 */ /* 0x010fe20008000f00 */
[----:B------:R-:W-:Y:S01]  /*7700*/  IMAD.U32 R4, RZ, RZ, UR8 ;  /* 0x00000008ff047e24 */ /* 0x000fe2000f8e00ff */
[----:B-1----:R-:W-:Y:S01]  /*7710*/  MOV R7, UR7 ;  /* 0x0000000700077c02 */ /* 0x002fe20008000f00 */
[----:B------:R-:W-:Y:S01]  /*7720*/  IMAD.U32 R6, RZ, RZ, UR6 ;  /* 0x00000006ff067e24 */ /* 0x000fe2000f8e00ff */
[----:B-----5:R-:W-:Y:S01]  /*7730*/  MOV R11, UR5 ;  /* 0x00000005000b7c02 */ /* 0x020fe20008000f00 */
[----:B------:R-:W-:Y:S02]  /*7740*/  IMAD.U32 R10, RZ, RZ, UR4 ;  /* 0x00000004ff0a7e24 */ /* 0x000fe4000f8e00ff */
[----:B------:R-:W-:Y:S07]  /*7750*/  LEPC R20, `(.L_x_142) ;  /* 0x000000001014794e */ /* 0x000fee0000000000 */
[----:B--23--:R-:W-:Y:S05]  /*7760*/  CALL.ABS.NOINC R2 ;  /* 0x0000000002007343 */ /* 0x00cfea0003c00000 */
.L_x_142:
[----:B------:R-:W-:Y:S01]  /*7770*/  LOP3.LUT P0, RZ, R101, 0x60, RZ, 0xc0, !PT ;  /* 0x0000006065ff7812 */ /* 0x000fe2000780c0ff */
[----:B------:R-:W-:Y:S05]  /*7780*/  WARPSYNC.ALL ;  /* 0x0000000000007948 */ /* 0x000fea0003800000 */
[----:B------:R-:W-:Y:S01]  /*7790*/  R2UR UR4, R32 ;  /* 0x00000000200472ca */ /* 0x000fe200000e0000 */
[----:B------:R-:W-:Y:S01]  /*77a0*/  BSSY.RECONVERGENT B0, `(.L_x_143) ;  /* 0x00000a0000007945 */ /* 0x000fe20003800200 */
[-C--:B------:R-:W-:Y:S02]  /*77b0*/  F2FP.F16.E5M2.UNPACK_B R50, R56.reuse ;  /* 0x00000038ff32723e */ /* 0x080fe400020004ff */
[----:B------:R-:W-:Y:S02]  /*77c0*/  F2FP.F16.E5M2.UNPACK_B R63, R56.H1 ;  /* 0x00000038ff3f723e */ /* 0x000fe400030004ff */
[-C--:B------:R-:W-:Y:S01]  /*77d0*/  F2FP.F16.E5M2.UNPACK_B R56, R57.reuse ;  /* 0x00000039ff38723e */ /* 0x080fe200020004ff */
[--C-:B------:R-:W-:Y:S01]  /*77e0*/  HADD2.F32 R48, -RZ, R50.reuse.H0_H0 ;  /* 0x20000032ff307230 */ /* 0x100fe20000004100 */
[----:B------:R-:W-:Y:S01]  /*77f0*/  F2FP.F16.E5M2.UNPACK_B R57, R57.H1 ;  /* 0x00000039ff39723e */ /* 0x000fe200030004ff */
[----:B------:R-:W-:Y:S01]  /*7800*/  HADD2.F32 R50, -RZ, R50.H1_H1 ;  /* 0x30000032ff327230 */ /* 0x000fe20000004100 */
[-C--:B------:R-:W-:Y:S01]  /*7810*/  F2FP.F16.E5M2.UNPACK_B R66, R52.reuse ;  /* 0x00000034ff42723e */ /* 0x080fe200020004ff */
[--C-:B------:R-:W-:Y:S01]  /*7820*/  HADD2.F32 R51, -RZ, R63.reuse.H0_H0 ;  /* 0x2000003fff337230 */ /* 0x100fe20000004100 */
[----:B------:R-:W-:Y:S01]  /*7830*/  F2FP.F16.E5M2.UNPACK_B R68, R52.H1 ;  /* 0x00000034ff44723e */ /* 0x000fe200030004ff */
[----:B-1----:R-:W-:Y:S01]  /*7840*/  LDTM.16dp32bit_t0_t15.x32 R4, tmem[UR4] ;  /* 0x00000004000479ee */ /* 0x002fe20008a80000 */
[----:B------:R-:W3:Y:S01]  /*7850*/  LDTM.16dp32bit_t16_t31.x32 R4, tmem[UR4+0x20] ;  /* 0x00002004000479ee */ /* 0x000ee20008aa0000 */
[----:B------:R-:W-:Y:S01]  /*7860*/  NOP ;  /* 0x0000000000007918 */ /* 0x000fe20000000000 */
[----:B------:R-:W-:Y:S01]  /*7870*/  R2UR UR5, R92 ;  /* 0x000000005c0572ca */ /* 0x000fe200000e0000 */
[--C-:B------:R-:W-:Y:S01]  /*7880*/  HADD2.F32 R65, -RZ, R66.reuse.H0_H0 ;  /* 0x20000042ff417230 */ /* 0x100fe20000004100 */
[----:B------:R-:W-:Y:S01]  /*7890*/  F2FP.F16.E5M2.UNPACK_B R61, R58 ;  /* 0x0000003aff3d723e */ /* 0x000fe200020004ff */
[----:B------:R-:W-:Y:S01]  /*78a0*/  HADD2.F32 R67, -RZ, R66.H1_H1 ;  /* 0x30000042ff437230 */ /* 0x000fe20000004100 */
[-C--:B------:R-:W-:Y:S01]  /*78b0*/  F2FP.F16.E5M2.UNPACK_B R70, R53.reuse ;  /* 0x00000035ff46723e */ /* 0x080fe200020004ff */
[----:B------:R-:W-:Y:S01]  /*78c0*/  HADD2.F32 R52, -RZ, R63.H1_H1 ;  /* 0x3000003fff347230 */ /* 0x000fe20000004100 */
[----:B------:R-:W-:Y:S01]  /*78d0*/  F2FP.F16.E5M2.UNPACK_B R72, R53.H1 ;  /* 0x00000035ff48723e */ /* 0x000fe200030004ff */
[----:B------:R-:W-:Y:S01]  /*78e0*/  HADD2.F32 R53, -RZ, R56.H0_H0 ;  /* 0x20000038ff357230 */ /* 0x000fe20000004100 */
[-C--:B------:R-:W-:Y:S01]  /*78f0*/  F2FP.F16.E5M2.UNPACK_B R74, R54.reuse ;  /* 0x00000036ff4a723e */ /* 0x080fe200020004ff */
[----:B------:R-:W-:Y:S01]  /*7900*/  HADD2.F32 R69, -RZ, R70.H0_H0 ;  /* 0x20000046ff457230 */ /* 0x000fe20000004100 */
[----:B------:R-:W-:Y:S01]  /*7910*/  F2FP.F16.E5M2.UNPACK_B R76, R54.H1 ;  /* 0x00000036ff4c723e */ /* 0x000fe200030004ff */
[----:B------:R-:W-:Y:S01]  /*7920*/  HADD2.F32 R54, -RZ, R56.H1_H1 ;  /* 0x30000038ff367230 */ /* 0x000fe20000004100 */
[----:B------:R-:W-:Y:S01]  /*7930*/  F2FP.F16.E5M2.UNPACK_B R60, R58.H1 ;  /* 0x0000003aff3c723e */ /* 0x000fe200030004ff */
[----:B------:R-:W-:Y:S01]  /*7940*/  UIADD3 UR5, UPT, UPT, UR5, 0x3c0, URZ ;  /* 0x000003c005057890 */ /* 0x000fe2000fffe0ff */
[----:B------:R-:W-:Y:S01]  /*7950*/  HADD2.F32 R58, -RZ, R61.H1_H1 ;  /* 0x3000003dff3a7230 */ /* 0x000fe20000004100 */
[----:B------:R-:W-:Y:S01]  /*7960*/  F2FP.F16.E5M2.UNPACK_B R77, R55 ;  /* 0x00000037ff4d723e */ /* 0x000fe200020004ff */
[----:B------:R-:W-:Y:S01]  /*7970*/  HADD2.F32 R70, -RZ, R70.H1_H1 ;  /* 0x30000046ff467230 */ /* 0x000fe20000004100 */
[----:B------:R-:W-:Y:S01]  /*7980*/  UPRMT UR5, UR37, 0x654, UR5 ;  /* 0x0000065425057896 */ /* 0x000fe20008000005 */
[--C-:B------:R-:W-:Y:S01]  /*7990*/  HADD2.F32 R73, -RZ, R74.reuse.H0_H0 ;  /* 0x2000004aff497230 */ /* 0x100fe20000004100 */
[----:B------:R-:W-:Y:S01]  /*79a0*/  F2FP.F16.E5M2.UNPACK_B R62, R59 ;  /* 0x0000003bff3e723e */ /* 0x000fe200020004ff */
[----:B------:R-:W-:Y:S01]  /*79b0*/  HADD2.F32 R74, -RZ, R74.H1_H1 ;  /* 0x3000004aff4a7230 */ /* 0x000fe20000004100 */
[----:B------:R-:W-:Y:S01]  /*79c0*/  F2FP.F16.E5M2.UNPACK_B R78, R55.H1 ;  /* 0x00000037ff4e723e */ /* 0x000fe200030004ff */
[C---:B---3--:R-:W-:Y:S01]  /*79d0*/  FMUL R4, R47.reuse, R4 ;  /* 0x000000042f047220 */ /* 0x048fe20000400000 */
[C---:B------:R-:W-:Y:S01]  /*79e0*/  FMUL R5, R47.reuse, R5 ;  /* 0x000000052f057220 */ /* 0x040fe20000400000 */
[C---:B------:R-:W-:Y:S01]  /*79f0*/  FMUL R8, R47.reuse, R8 ;  /* 0x000000082f087220 */ /* 0x040fe20000400000 */
[----:B------:R-:W-:Y:S01]  /*7a00*/  FMUL R9, R47, R9 ;  /* 0x000000092f097220 */ /* 0x000fe20000400000 */
[----:B------:R-:W-:Y:S01]  /*7a10*/  SYNCS.ARRIVE.TRANS64.RED.A1T0 RZ, [UR5], RZ ;  /* 0x000000ffffff79a7 */ /* 0x000fe20008100405 */
[C---:B------:R-:W-:Y:S01]  /*7a20*/  FFMA R4, R49.reuse, R48, R4 ;  /* 0x0000003031047223 */ /* 0x040fe20000000004 */
[----:B------:R-:W-:Y:S01]  /*7a30*/  FFMA R5, R49, R50, R5 ;  /* 0x0000003231057223 */ /* 0x000fe20000000005 */
[C---:B------:R-:W-:Y:S01]  /*7a40*/  FMUL R12, R47.reuse, R12 ;  /* 0x0000000c2f0c7220 */ /* 0x040fe20000400000 */
        /* <DEDUP_REMOVED lines=9> */
[----:B------:R-:W-:Y:S02]  /*7ae0*/  HADD2.F32 R48, -RZ, R77.H1_H1 ;  /* 0x3000004dff307230 */ /* 0x000fe40000004100 */
[C---:B------:R-:W-:Y:S01]  /*7af0*/  FMUL R28, R47.reuse, R32 ;  /* 0x000000202f1c7220 */ /* 0x040fe20000400000 */
[C---:B------:R-:W-:Y:S01]  /*7b00*/  FMUL R29, R47.reuse, R33 ;  /* 0x000000212f1d7220 */ /* 0x040fe20000400000 */
[C---:B------:R-:W-:Y:S01]  /*7b10*/  FMUL R6, R47.reuse, R6 ;  /* 0x000000062f067220 */ /* 0x040fe20000400000 */
[C---:B------:R-:W-:Y:S01]  /*7b20*/  FMUL R7, R47.reuse, R7 ;  /* 0x000000072f077220 */ /* 0x040fe20000400000 */
[--C-:B------:R-:W-:Y:S02]  /*7b30*/  HADD2.F32 R55, -RZ, R57.reuse.H0_H0 ;  /* 0x20000039ff377230 */ /* 0x100fe40000004100 */
[----:B------:R-:W-:Y:S01]  /*7b40*/  FMUL R10, R47, R10 ;  /* 0x0000000a2f0a7220 */ /* 0x000fe20000400000 */
[C---:B------:R-:W-:Y:S01]  /*7b50*/  FFMA R6, R49.reuse, R51, R6 ;  /* 0x0000003331067223 */ /* 0x040fe20000000006 */
[----:B------:R-:W-:Y:S02]  /*7b60*/  HADD2.F32 R56, -RZ, R57.H1_H1 ;  /* 0x30000039ff387230 */ /* 0x000fe40000004100 */
[C---:B------:R-:W-:Y:S01]  /*7b70*/  FFMA R7, R49.reuse, R52, R7 ;  /* 0x0000003431077223 */ /* 0x040fe20000000007 */
[C---:B------:R-:W-:Y:S01]  /*7b80*/  FFMA R8, R49.reuse, R53, R8 ;  /* 0x0000003531087223 */ /* 0x040fe20000000008 */
[C---:B------:R-:W-:Y:S01]  /*7b90*/  FFMA R9, R49.reuse, R54, R9 ;  /* 0x0000003631097223 */ /* 0x040fe20000000009 */
[----:B------:R-:W-:Y:S02]  /*7ba0*/  HADD2.F32 R57, -RZ, R61.H0_H0 ;  /* 0x2000003dff397230 */ /* 0x000fe40000004100 */
[----:B------:R-:W-:Y:S01]  /*7bb0*/  FFMA R10, R49, R55, R10 ;  /* 0x00000037310a7223 */ /* 0x000fe2000000000a */
[----:B------:R-:W-:Y:S01]  /*7bc0*/  F2FP.SATFINITE.E5M2.F32.PACK_AB_MERGE_C R92, R7, R6, RZ ;  /* 0x00000006075c723e */ /* 0x000fe200048060ff */
[----:B------:R-:W-:Y:S02]  /*7bd0*/  HADD2.F32 R61, -RZ, R62.H0_H0 ;  /* 0x2000003eff3d7230 */ /* 0x000fe40000004100 */
[----:B------:R-:W-:Y:S01]  /*7be0*/  FMUL R11, R47, R11 ;  /* 0x0000000b2f0b7220 */ /* 0x000fe20000400000 */
[----:B------:R-:W-:Y:S01]  /*7bf0*/  F2FP.F16.E5M2.UNPACK_B R64, R59.H1 ;  /* 0x0000003bff40723e */ /* 0x000fe200030004ff */
[----:B------:R-:W-:Y:S01]  /*7c00*/  HADD2.F32 R59, -RZ, R60.H0_H0 ;  /* 0x2000003cff3b7230 */ /* 0x000fe20000004100 */
[----:B------:R-:W-:Y:S01]  /*7c10*/  F2FP.SATFINITE.E5M2.F32.PACK_AB_MERGE_C R92, R5, R4, R92 ;  /* 0x00000004055c723e */ /* 0x000fe2000480605c */
[C---:B------:R-:W-:Y:S01]  /*7c20*/  FFMA R11, R49.reuse, R56, R11 ;  /* 0x00000038310b7223 */ /* 0x040fe2000000000b */
[C---:B------:R-:W-:Y:S01]  /*7c30*/  FFMA R12, R49.reuse, R57, R12 ;  /* 0x00000039310c7223 */ /* 0x040fe2000000000c */
[----:B------:R-:W-:Y:S01]  /*7c40*/  FFMA R13, R49, R58, R13 ;  /* 0x0000003a310d7223 */ /* 0x000fe2000000000d */
[----:B------:R-:W-:Y:S02]  /*7c50*/  HADD2.F32 R62, -RZ, R62.H1_H1 ;  /* 0x3000003eff3e7230 */ /* 0x000fe40000004100 */
[----:B------:R-:W-:Y:S01]  /*7c60*/  FMUL R14, R47, R14 ;  /* 0x0000000e2f0e7220 */ /* 0x000fe20000400000 */
[----:B------:R-:W-:Y:S01]  /*7c70*/  HADD2.F32 R60, -RZ, R60.H1_H1 ;  /* 0x3000003cff3c7230 */ /* 0x000fe20000004100 */
[----:B------:R-:W-:Y:S01]  /*7c80*/  F2FP.SATFINITE.E5M2.F32.PACK_AB_MERGE_C R93, R11, R10, RZ ;  /* 0x0000000a0b5d723e */ /* 0x000fe200048060ff */
[----:B------:R-:W-:Y:S02]  /*7c90*/  HADD2.F32 R51, -RZ, R77.H0_H0 ;  /* 0x2000004dff337230 */ /* 0x000fe40000004100 */
[----:B------:R-:W-:Y:S01]  /*7ca0*/  FFMA R14, R49, R59, R14 ;  /* 0x0000003b310e7223 */ /* 0x000fe2000000000e */
[----:B------:R-:W-:Y:S01]  /*7cb0*/  FMUL R15, R47, R15 ;  /* 0x0000000f2f0f7220 */ /* 0x000fe20000400000 */
[--C-:B------:R-:W-:Y:S01]  /*7cc0*/  HADD2.F32 R63, -RZ, R64.reuse.H0_H0 ;  /* 0x20000040ff3f7230 */ /* 0x100fe20000004100 */
[----:B------:R-:W-:Y:S01]  /*7cd0*/  F2FP.SATFINITE.E5M2.F32.PACK_AB_MERGE_C R93, R9, R8, R93 ;  /* 0x00000008095d723e */ /* 0x000fe2000480605d */
[----:B------:R-:W-:Y:S02]  /*7ce0*/  HADD2.F32 R64, -RZ, R64.H1_H1 ;  /* 0x30000040ff407230 */ /* 0x000fe40000004100 */
[C---:B------:R-:W-:Y:S01]  /*7cf0*/  FFMA R15, R49.reuse, R60, R15 ;  /* 0x0000003c310f7223 */ /* 0x040fe2000000000f */
[C---:B------:R-:W-:Y:S01]  /*7d00*/  FFMA R16, R49.reuse, R61, R16 ;  /* 0x0000003d31107223 */ /* 0x040fe20000000010 */
[----:B------:R-:W-:Y:S01]  /*7d10*/  FFMA R17, R49, R62, R17 ;  /* 0x0000003e31117223 */ /* 0x000fe20000000011 */
[C---:B------:R-:W-:Y:S01]  /*7d20*/  FMUL R18, R47.reuse, R18 ;  /* 0x000000122f127220 */ /* 0x040fe20000400000 */
[C---:B------:R-:W-:Y:S01]  /*7d30*/  FMUL R19, R47.reuse, R19 ;  /* 0x000000132f137220 */ /* 0x040fe20000400000 */
[--C-:B------:R-:W-:Y:S02]  /*7d40*/  HADD2.F32 R66, -RZ, R68.reuse.H0_H0 ;  /* 0x20000044ff427230 */ /* 0x100fe40000004100 */
[----:B------:R-:W-:Y:S01]  /*7d50*/  FMUL R3, R47, R22 ;  /* 0x000000162f037220 */ /* 0x000fe20000400000 */
[C---:B------:R-:W-:Y:S01]  /*7d60*/  FFMA R18, R49.reuse, R63, R18 ;  /* 0x0000003f31127223 */ /* 0x040fe20000000012 */
[----:B------:R-:W-:Y:S02]  /*7d70*/  HADD2.F32 R68, -RZ, R68.H1_H1 ;  /* 0x30000044ff447230 */ /* 0x000fe40000004100 */
[----:B------:R-:W-:Y:S01]  /*7d80*/  FFMA R19, R49, R64, R19 ;  /* 0x0000004031137223 */ /* 0x000fe20000000013 */
[----:B------:R-:W-:Y:S01]  /*7d90*/  FMUL R23, R47, R23 ;  /* 0x000000172f177220 */ /* 0x000fe20000400000 */
[C---:B------:R-:W-:Y:S01]  /*7da0*/  FFMA R0, R49.reuse, R65, R0 ;  /* 0x0000004131007223 */ /* 0x040fe20000000000 */
[C---:B------:R-:W-:Y:S01]  /*7db0*/  FFMA R2, R49.reuse, R67, R2 ;  /* 0x0000004331027223 */ /* 0x040fe20000000002 */
[--C-:B------:R-:W-:Y:S02]  /*7dc0*/  HADD2.F32 R71, -RZ, R72.reuse.H0_H0 ;  /* 0x20000048ff477230 */ /* 0x100fe40000004100 */
[----:B------:R-:W-:Y:S01]  /*7dd0*/  FFMA R3, R49, R66, R3 ;  /* 0x0000004231037223 */ /* 0x000fe20000000003 */
[----:B------:R-:W-:Y:S02]  /*7de0*/  HADD2.F32 R72, -RZ, R72.H1_H1 ;  /* 0x30000048ff487230 */ /* 0x000fe40000004100 */
[----:B------:R-:W-:Y:S01]  /*7df0*/  FMUL R22, R47, R26 ;  /* 0x0000001a2f167220 */ /* 0x000fe20000400000 */
        /* <DEDUP_REMOVED lines=18> */
[----:B------:R-:W-:Y:S01]  /*7f20*/  F2FP.SATFINITE.E5M2.F32.PACK_AB_MERGE_C R94, R15, R14, RZ ;  /* 0x0000000e0f5e723e */ /* 0x000fe200048060ff */
[----:B------:R-:W-:Y:S01]  /*7f30*/  FFMA R28, R49, R51, R28 ;  /* 0x00000033311c7223 */ /* 0x000fe2000000001c */
[----:B------:R-:W-:Y:S01]  /*7f40*/  F2FP.SATFINITE.E5M2.F32.PACK_AB_MERGE_C R95, R19, R18, RZ ;  /* 0x00000012135f723e */ /* 0x000fe200048060ff */
[C---:B------:R-:W-:Y:S01]  /*7f50*/  FFMA R29, R49.reuse, R48, R29 ;  /* 0x00000030311d7223 */ /* 0x040fe2000000001d */
[C---:B------:R-:W-:Y:S01]  /*7f60*/  FFMA R30, R49.reuse, R77, R30 ;  /* 0x0000004d311e7223 */ /* 0x040fe2000000001e */
[----:B------:R-:W-:Y:S01]  /*7f70*/  FFMA R35, R49, R50, R35 ;  /* 0x0000003231237223 */ /* 0x000fe20000000023 */
[----:B------:R-:W-:Y:S02]  /*7f80*/  F2FP.SATFINITE.E5M2.F32.PACK_AB_MERGE_C R94, R13, R12, R94 ;  /* 0x0000000c0d5e723e */ /* 0x000fe4000480605e */
[----:B------:R-:W-:Y:S02]  /*7f90*/  F2FP.SATFINITE.E5M2.F32.PACK_AB_MERGE_C R95, R17, R16, R95 ;  /* 0x00000010115f723e */ /* 0x000fe4000480605f */
[----:B------:R-:W-:Y:S02]  /*7fa0*/  F2FP.SATFINITE.E5M2.F32.PACK_AB_MERGE_C R113, R23, R3, RZ ;  /* 0x000000031771723e */ /* 0x000fe400048060ff */
[----:B------:R-:W-:Y:S01]  /*7fb0*/  F2FP.SATFINITE.E5M2.F32.PACK_AB_MERGE_C R114, R27, R22, RZ ;  /* 0x000000161b72723e */ /* 0x000fe200048060ff */
[----:B------:R1:W-:Y:S01]  /*7fc0*/  STS.128 [R103+UR43+0x1600], R92 ;  /* 0x0016005c67007988 */ /* 0x0003e20008000c2b */
[----:B------:R-:W-:Y:S02]  /*7fd0*/  F2FP.SATFINITE.E5M2.F32.PACK_AB_MERGE_C R116, R31, R26, RZ ;  /* 0x0000001a1f74723e */ /* 0x000fe400048060ff */
[----:B------:R-:W-:Y:S02]  /*7fe0*/  F2FP.SATFINITE.E5M2.F32.PACK_AB_MERGE_C R117, R35, R30, RZ ;  /* 0x0000001e2375723e */ /* 0x000fe400048060ff */
[----:B------:R-:W-:Y:S02]  /*7ff0*/  F2FP.SATFINITE.E5M2.F32.PACK_AB_MERGE_C R112, R2, R0, R113 ;  /* 0x000000000270723e */ /* 0x000fe40004806071 */
[----:B------:R-:W-:Y:S02]  /*8000*/  F2FP.SATFINITE.E5M2.F32.PACK_AB_MERGE_C R113, R21, R20, R114 ;  /* 0x000000141571723e */ /* 0x000fe40004806072 */
[----:B------:R-:W-:Y:S02]  /*8010*/  F2FP.SATFINITE.E5M2.F32.PACK_AB_MERGE_C R114, R25, R24, R116 ;  /* 0x000000181972723e */ /* 0x000fe40004806074 */
[----:B------:R-:W-:Y:S02]  /*8020*/  F2FP.SATFINITE.E5M2.F32.PACK_AB_MERGE_C R115, R29, R28, R117 ;  /* 0x0000001c1d73723e */ /* 0x000fe40004806075 */
[----:B------:R-:W-:Y:S03]  /*8030*/  IADD3 R116, PT, PT, R44, 0x1, RZ ;  /* 0x000000012c747810 */ /* 0x000fe60007ffe0ff */
[----:B------:R1:W-:Y:S01]  /*8040*/  STS.128 [R102+0x1010], R112 ;  /* 0x0010107066007388 */ /* 0x0003e20000000c00 */
[----:B------:R-:W-:Y:S01]  /*8050*/  @!PT LDS RZ, [RZ] ;  /* 0x00000000fffff984 */ /* 0x000fe20000000800 */
[----:B------:R-:W-:Y:S01]  /*8060*/  @!PT LDS RZ, [RZ] ;  /* 0x00000000fffff984 */ /* 0x000fe20000000800 */
[----:B------:R-:W-:Y:S01]  /*8070*/  @!PT LDS RZ, [RZ] ;  /* 0x00000000fffff984 */ /* 0x000fe20000000800 */
[----:B------:R-:W-:Y:S01]  /*8080*/  @!PT LDS RZ, [RZ] ;  /* 0x00000000fffff984 */ /* 0x000fe20000000800 */
[----:B------:R3:W-:Y:S07]  /*8090*/  MEMBAR.ALL.CTA ;  /* 0x0000000000007992 */ /* 0x0007ee0000008000 */
[----:B---3--:R-:W3:Y:S02]  /*80a0*/  FENCE.VIEW.ASYNC.S ;  /* 0x00000000000073c6 */ /* 0x008ee40000000000 */
[----:B---3--:R-:W-:Y:S06]  /*80b0*/  BAR.SYNC.DEFER_BLOCKING 0x1, 0x80 ;  /* 0x0042000000007b1d */ /* 0x008fec0000010000 */
[----:B------:R-:W-:Y:S05]  /*80c0*/  @P0 BRA `(.L_x_144) ;  /* 0x0000000000340947 */ /* 0x000fea0003800000 */
[----:B------:R-:W-:Y:S01]  /*80d0*/  UIADD3 UR12, UPT, UPT, UR43, 0x1600, URZ ;  /* 0x000016002b0c7890 */ /* 0x000fe2000fffe0ff */
[----:B------:R-:W-:Y:S01]  /*80e0*/  R2UR UR9, R91 ;  /* 0x000000005b0972ca */ /* 0x000fe200000e0000 */
[----:B------:R-:W-:Y:S01]  /*80f0*/  UIADD3 UR10, UP0, UPT, UR46, 0x680, URZ ;  /* 0x000006802e0a7890 */ /* 0x000fe2000ff1e0ff */
[----:B------:R-:W-:Y:S01]  /*8100*/  R2UR UR8, R97 ;  /* 0x00000000610872ca */ /* 0x000fe200000e0000 */
[----:B------:R-:W-:Y:S02]  /*8110*/  UMOV UR7, UR36 ;  /* 0x0000002400077c82 */ /* 0x000fe40008000000 */
[----:B------:R-:W-:Y:S01]  /*8120*/  IMAD.U32 R109, RZ, RZ, UR12 ;  /* 0x0000000cff6d7e24 */ /* 0x000fe2000f8e00ff */
[----:B------:R-:W-:Y:S04]  /*8130*/  UIADD3.X UR11, UPT, UPT, URZ, UR47, URZ, UP0, !UPT ;  /* 0x0000002fff0b7290 */ /* 0x000fe800087fe4ff */
[----:B------:R-:W-:Y:S03]  /*8140*/  R2UR UR4, R109 ;  /* 0x000000006d0472ca */ /* 0x000fe600000e0000 */
[----:B------:R-:W-:Y:S02]  /*8150*/  USHF.L.U32 UR5, UR9, 0x6, URZ ;  /* 0x0000000609057899 */ /* 0x000fe400080006ff */
[----:B------:R-:W-:Y:S09]  /*8160*/  USHF.L.U32 UR6, UR8, 0x6, URZ ;  /* 0x0000000608067899 */ /* 0x000ff200080006ff */
[----:B------:R3:W-:Y:S01]  /*8170*/  UTMASTG.3D [UR4], [UR10] ;  /* 0x000000040a0073b5 */ /* 0x0007e20008010000 */
[----:B------:R0:W-:Y:S01]  /*8180*/  UTMACMDFLUSH ;  /* 0x00000000000079b7 */ /* 0x0001e20000000000 */
[----:B---3--:R-:W-:Y:S04]  /*8190*/  DEPBAR.LE SB0, 0x0 ;  /* 0x000080000000791a */ /* 0x008fe80000000000 */
.L_x_144:
[----:B------:R-:W-:Y:S05]  /*81a0*/  BSYNC.RECONVERGENT B0 ;  /* 0x0000000000007941 */ /* 0x000fea0003800200 */
.L_x_143:
[----:B------:R-:W-:Y:S01]  /*81b0*/  BAR.SYNC.DEFER_BLOCKING 0x1, 0x80 ;  /* 0x0042000000007b1d */ /* 0x000fe20000010000 */
[----:B------:R-:W-:Y:S01]  /*81c0*/  ISETP.NE.AND P2, PT, R110, RZ, PT ;  /* 0x000000ff6e00720c */ /* 0x000fe20003f45270 */
[----:B------:R-:W-:Y:S01]  /*81d0*/  IMAD.IADD R91, R43, 0x1, R79 ;  /* 0x000000012b5b7824 */ /* 0x000fe200078e024f */
[----:B------:R-:W-:Y:S01]  /*81e0*/  ISETP.NE.AND P0, PT, R111, 0x2, PT ;  /* 0x000000026f00780c */ /* 0x000fe20003f05270 */
[----:B------:R-:W-:Y:S01]  /*81f0*/  IMAD.IADD R97, R45, 0x1, R90 ;  /* 0x000000012d617824 */ /* 0x000fe200078e025a */
[----:B------:R-:W-:Y:S02]  /*8200*/  ISETP.NE.AND P1, PT, R116, 0x4, PT ;  /* 0x000000047400780c */ /* 0x000fe40003f25270 */
[----:B------:R-:W-:Y:S02]  /*8210*/  SEL R0, RZ, 0x1, P0 ;  /* 0x00000001ff007807 */ /* 0x000fe40000000000 */
[----:B------:R-:W-:Y:S02]  /*8220*/  SEL R3, RZ, 0x1, P1 ;  /* 0x00000001ff037807 */ /* 0x000fe40000800000 */
[----:B------:R-:W-:Y:S02]  /*8230*/  LOP3.LUT R107, R107, R0, RZ, 0x3c, !PT ;  /* 0x000000006b6b7212 */ /* 0x000fe400078e3cff */
[----:B------:R-:W-:Y:S02]  /*8240*/  LOP3.LUT R108, R108, R3, RZ, 0x3c, !PT ;  /* 0x000000036c6c7212 */ /* 0x000fe400078e3cff */
[----:B------:R-:W-:Y:S02]  /*8250*/  @P2 R2UR UR36, R105 ;  /* 0x00000000692422ca */ /* 0x000fe400000e0000 */
[----:B------:R-:W-:Y:S02]  /*8260*/  SEL R111, R111, RZ, P0 ;  /* 0x000000ff6f6f7207 */ /* 0x000fe40000000000 */
[----:B------:R-:W-:Y:S01]  /*8270*/  SEL R44, R116, RZ, P1 ;  /* 0x000000ff742c7207 */ /* 0x000fe20000800000 */
[----:B------:R-:W-:Y:S10]  /*8280*/  @P2 BRA `(.L_x_145) ;  /* 0xffffffe400842947 */ /* 0x000ff4000383ffff */
[----:B------:R-:W-:Y:S05]  /*8290*/  EXIT ;  /* 0x000000000000794d */ /* 0x000fea0003800000 */
.L_x_20:
[----:B--2---:R2:W1:Y:S02]  /*82a0*/  SYNCS.PHASECHK.TRANS64.TRYWAIT P0, [R3+URZ+0x3f0], R2 ;  /* 0x0003f002030075a7 */ /* 0x00446400080011ff */
[----:B-1----:R-:W-:Y:S05]  /*82b0*/  @!P0 NANOSLEEP.SYNCS 0x989680 ;  /* 0x009896800000895d */ /* 0x002fea0003900000 */
[----:B------:R-:W1:Y:S02]  /*82c0*/  @!P0 SYNCS.PHASECHK.TRANS64 P0, [R3+URZ+0x3f0], R2 ;  /* 0x0003f002030085a7 */ /* 0x000e6400080010ff */
[----:B-1----:R-:W-:Y:S05]  /*82d0*/  @!P0 BRA `(.L_x_20) ;  /* 0xfffffffc00f08947 */ /* 0x002fea000383ffff */
[----:B------:R-:W-:Y:S05]  /*82e0*/  BRA `(.L_x_146) ;  /* 0xffffff9800407947 */ /* 0x000fea000383ffff */
.L_x_23:
[----:B-1----:R-:W-:-:S07]  /*82f0*/  MOV R2, UR33 ;  /* 0x0000002100027c02 */ /* 0x002fce0008000f00 */
.L_x_147:
[----:B-1----:R1:W2:Y:S02]  /*8300*/  SYNCS.PHASECHK.TRANS64.TRYWAIT P0, [R2+URZ+0x1b0], R5 ;  /* 0x0001b005020075a7 */ /* 0x0022a400080011ff */
[----:B--2---:R-:W-:Y:S05]  /*8310*/  @!P0 NANOSLEEP.SYNCS 0x989680 ;  /* 0x009896800000895d */ /* 0x004fea0003900000 */
[----:B------:R-:W2:Y:S02]  /*8320*/  @!P0 SYNCS.PHASECHK.TRANS64 P0, [R2+URZ+0x1b0], R5 ;  /* 0x0001b005020085a7 */ /* 0x000ea400080010ff */
[----:B--2---:R-:W-:Y:S05]  /*8330*/  @!P0 BRA `(.L_x_147) ;  /* 0xfffffffc00f08947 */ /* 0x004fea000383ffff */
[----:B------:R-:W-:Y:S05]  /*8340*/  BRA `(.L_x_22) ;  /* 0xffffff9800907947 */ /* 0x000fea000383ffff */
.L_x_29:
[----:B-1----:R-:W-:-:S07]  /*8350*/  MOV R2, UR17 ;  /* 0x0000001100027c02 */ /* 0x002fce0008000f00 */
.L_x_148:
[----:B-1----:R1:W2:Y:S02]  /*8360*/  SYNCS.PHASECHK.TRANS64.TRYWAIT P0, [R2+URZ+0x1b0], R5 ;  /* 0x0001b005020075a7 */ /* 0x0022a400080011ff */
[----:B--2---:R-:W-:Y:S05]  /*8370*/  @!P0 NANOSLEEP.SYNCS 0x989680 ;  /* 0x009896800000895d */ /* 0x004fea0003900000 */
[----:B------:R-:W2:Y:S02]  /*8380*/  @!P0 SYNCS.PHASECHK.TRANS64 P0, [R2+URZ+0x1b0], R5 ;  /* 0x0001b005020085a7 */ /* 0x000ea400080010ff */
[----:B--2---:R-:W-:Y:S05]  /*8390*/  @!P0 BRA `(.L_x_148) ;  /* 0xfffffffc00f08947 */ /* 0x004fea000383ffff */
[----:B------:R-:W-:Y:S05]  /*83a0*/  BRA `(.L_x_28) ;  /* 0xffffff9c00347947 */ /* 0x000fea000383ffff */
.L_x_33:
[----:B-1----:R1:W2:Y:S02]  /*83b0*/  SYNCS.PHASECHK.TRANS64.TRYWAIT P0, [R2+URZ+0x380], R3 ;  /* 0x00038003020075a7 */ /* 0x0022a400080011ff */
[----:B--2---:R-:W-:Y:S05]  /*83c0*/  @!P0 NANOSLEEP.SYNCS 0x989680 ;  /* 0x009896800000895d */ /* 0x004fea0003900000 */
[----:B------:R-:W2:Y:S02]  /*83d0*/  @!P0 SYNCS.PHASECHK.TRANS64 P0, [R2+URZ+0x380], R3 ;  /* 0x00038003020085a7 */ /* 0x000ea400080010ff */
[----:B--2---:R-:W-:Y:S05]  /*83e0*/  @!P0 BRA `(.L_x_33) ;  /* 0xfffffffc00f08947 */ /* 0x004fea000383ffff */
[----:B------:R-:W-:Y:S05]  /*83f0*/  BRA `(.L_x_149) ;  /* 0xffffff9c00c07947 */ /* 0x000fea000383ffff */
.L_x_37:
[----:B----4-:R-:W-:-:S07]  /*8400*/  MOV R0, UR5 ;  /* 0x0000000500007c02 */ /* 0x010fce0008000f00 */
.L_x_150:
[----:B-1----:R1:W2:Y:S02]  /*8410*/  SYNCS.PHASECHK.TRANS64.TRYWAIT P0, [R0+URZ], R3 ;  /* 0x00000003000075a7 */ /* 0x0022a400080011ff */
[----:B--2---:R-:W-:Y:S05]  /*8420*/  @!P0 NANOSLEEP.SYNCS 0x989680 ;  /* 0x009896800000895d */ /* 0x004fea0003900000 */
[----:B------:R-:W2:Y:S02]  /*8430*/  @!P0 SYNCS.PHASECHK.TRANS64 P0, [R0+URZ], R3 ;  /* 0x00000003000085a7 */ /* 0x000ea400080010ff */
[----:B--2---:R-:W-:Y:S05]  /*8440*/  @!P0 BRA `(.L_x_150) ;  /* 0xfffffffc00f08947 */ /* 0x004fea000383ffff */
[----:B------:R-:W-:Y:S05]  /*8450*/  BRA `(.L_x_151) ;  /* 0xffffffa400307947 */ /* 0x000fea000383ffff */
.L_x_38:
[----:B----4-:R-:W-:-:S07]  /*8460*/  MOV R0, UR5 ;  /* 0x0000000500007c02 */ /* 0x010fce0008000f00 */
.L_x_152:
[----:B-1----:R1:W2:Y:S02]  /*8470*/  SYNCS.PHASECHK.TRANS64.TRYWAIT P0, [R0+URZ], R3 ;  /* 0x00000003000075a7 */ /* 0x0022a400080011ff */
[----:B--2---:R-:W-:Y:S05]  /*8480*/  @!P0 NANOSLEEP.SYNCS 0x989680 ;  /* 0x009896800000895d */ /* 0x004fea0003900000 */
[----:B------:R-:W2:Y:S02]  /*8490*/  @!P0 SYNCS.PHASECHK.TRANS64 P0, [R0+URZ], R3 ;  /* 0x00000003000085a7 */ /* 0x000ea400080010ff */
[----:B--2---:R-:W-:Y:S05]  /*84a0*/  @!P0 BRA `(.L_x_152) ;  /* 0xfffffffc00f08947 */ /* 0x004fea000383ffff */
[----:B------:R-:W-:Y:S05]  /*84b0*/  BRA `(.L_x_153) ;  /* 0xffffffa4003c7947 */ /* 0x000fea000383ffff */
.L_x_39:
[----:B----4-:R-:W-:-:S07]  /*84c0*/  MOV R0, UR5 ;  /* 0x0000000500007c02 */ /* 0x010fce0008000f00 */
.L_x_154:
[----:B-1----:R1:W2:Y:S02]  /*84d0*/  SYNCS.PHASECHK.TRANS64.TRYWAIT P0, [R0+URZ], R3 ;  /* 0x00000003000075a7 */ /* 0x0022a400080011ff */
[----:B--2---:R-:W-:Y:S05]  /*84e0*/  @!P0 NANOSLEEP.SYNCS 0x989680 ;  /* 0x009896800000895d */ /* 0x004fea0003900000 */
[----:B------:R-:W2:Y:S02]  /*84f0*/  @!P0 SYNCS.PHASECHK.TRANS64 P0, [R0+URZ], R3 ;  /* 0x00000003000085a7 */ /* 0x000ea400080010ff */
[----:B--2---:R-:W-:Y:S05]  /*8500*/  @!P0 BRA `(.L_x_154) ;  /* 0xfffffffc00f08947 */ /* 0x004fea000383ffff */
[----:B------:R-:W-:Y:S05]  /*8510*/  BRA `(.L_x_155) ;  /* 0xffffffa400487947 */ /* 0x000fea000383ffff */
.L_x_40:
[----:B----4-:R-:W-:-:S07]  /*8520*/  MOV R0, UR5 ;  /* 0x0000000500007c02 */ /* 0x010fce0008000f00 */
.L_x_156:
[----:B-1----:R1:W2:Y:S02]  /*8530*/  SYNCS.PHASECHK.TRANS64.TRYWAIT P0, [R0+URZ], R3 ;  /* 0x00000003000075a7 */ /* 0x0022a400080011ff */
[----:B--2---:R-:W-:Y:S05]  /*8540*/  @!P0 NANOSLEEP.SYNCS 0x989680 ;  /* 0x009896800000895d */ /* 0x004fea0003900000 */
[----:B------:R-:W2:Y:S02]  /*8550*/  @!P0 SYNCS.PHASECHK.TRANS64 P0, [R0+URZ], R3 ;  /* 0x00000003000085a7 */ /* 0x000ea400080010ff */
[----:B--2---:R-:W-:Y:S05]  /*8560*/  @!P0 BRA `(.L_x_156) ;  /* 0xfffffffc00f08947 */ /* 0x004fea000383ffff */
[----:B------:R-:W-:Y:S05]  /*8570*/  BRA `(.L_x_157) ;  /* 0xffffffa400547947 */ /* 0x000fea000383ffff */
.L_x_41:
[----:B----4-:R-:W-:-:S07]  /*8580*/  MOV R0, UR5 ;  /* 0x0000000500007c02 */ /* 0x010fce0008000f00 */
.L_x_158:
[----:B-1----:R1:W2:Y:S02]  /*8590*/  SYNCS.PHASECHK.TRANS64.TRYWAIT P0, [R0+URZ], R3 ;  /* 0x00000003000075a7 */ /* 0x0022a400080011ff */
[----:B--2---:R-:W-:Y:S05]  /*85a0*/  @!P0 NANOSLEEP.SYNCS 0x989680 ;  /* 0x009896800000895d */ /* 0x004fea0003900000 */
[----:B------:R-:W2:Y:S02]  /*85b0*/  @!P0 SYNCS.PHASECHK.TRANS64 P0, [R0+URZ], R3 ;  /* 0x00000003000085a7 */ /* 0x000ea400080010ff */
[----:B--2---:R-:W-:Y:S05]  /*85c0*/  @!P0 BRA `(.L_x_158) ;  /* 0xfffffffc00f08947 */ /* 0x004fea000383ffff */
[----:B------:R-:W-:Y:S05]  /*85d0*/  BRA `(.L_x_159) ;  /* 0xffffffa400607947 */ /* 0x000fea000383ffff */
.L_x_42:
[----:B----4-:R-:W-:-:S07]  /*85e0*/  MOV R0, UR5 ;  /* 0x0000000500007c02 */ /* 0x010fce0008000f00 */
.L_x_160:
[----:B-1----:R1:W2:Y:S02]  /*85f0*/  SYNCS.PHASECHK.TRANS64.TRYWAIT P0, [R0+URZ], R3 ;  /* 0x00000003000075a7 */ /* 0x0022a400080011ff */
[----:B--2---:R-:W-:Y:S05]  /*8600*/  @!P0 NANOSLEEP.SYNCS 0x989680 ;  /* 0x009896800000895d */ /* 0x004fea0003900000 */
[----:B------:R-:W2:Y:S02]  /*8610*/  @!P0 SYNCS.PHASECHK.TRANS64 P0, [R0+URZ], R3 ;  /* 0x00000003000085a7 */ /* 0x000ea400080010ff */
[----:B--2---:R-:W-:Y:S05]  /*8620*/  @!P0 BRA `(.L_x_160) ;  /* 0xfffffffc00f08947 */ /* 0x004fea000383ffff */
[----:B------:R-:W-:Y:S05]  /*8630*/  BRA `(.L_x_161) ;  /* 0xffffffa4006c7947 */ /* 0x000fea000383ffff */
.L_x_43:
[----:B----4-:R-:W-:-:S07]  /*8640*/  MOV R0, UR5 ;  /* 0x0000000500007c02 */ /* 0x010fce0008000f00 */
.L_x_162:
[----:B-1----:R1:W2:Y:S02]  /*8650*/  SYNCS.PHASECHK.TRANS64.TRYWAIT P0, [R0+URZ], R3 ;  /* 0x00000003000075a7 */ /* 0x0022a400080011ff */
[----:B--2---:R-:W-:Y:S05]  /*8660*/  @!P0 NANOSLEEP.SYNCS 0x989680 ;  /* 0x009896800000895d */ /* 0x004fea0003900000 */
[----:B------:R-:W2:Y:S02]  /*8670*/  @!P0 SYNCS.PHASECHK.TRANS64 P0, [R0+URZ], R3 ;  /* 0x00000003000085a7 */ /* 0x000ea400080010ff */
[----:B--2---:R-:W-:Y:S05]  /*8680*/  @!P0 BRA `(.L_x_162) ;  /* 0xfffffffc00f08947 */ /* 0x004fea000383ffff */
[----:B------:R-:W-:Y:S05]  /*8690*/  BRA `(.L_x_163) ;  /* 0xffffffa400787947 */ /* 0x000fea000383ffff */
.L_x_44:
[----:B----4-:R-:W-:-:S07]  /*86a0*/  MOV R0, UR5 ;  /* 0x0000000500007c02 */ /* 0x010fce0008000f00 */
.L_x_164:
[----:B-1----:R1:W2:Y:S02]  /*86b0*/  SYNCS.PHASECHK.TRANS64.TRYWAIT P0, [R0+URZ], R3 ;  /* 0x00000003000075a7 */ /* 0x0022a400080011ff */
[----:B--2---:R-:W-:Y:S05]  /*86c0*/  @!P0 NANOSLEEP.SYNCS 0x989680 ;  /* 0x009896800000895d */ /* 0x004fea0003900000 */
[----:B------:R-:W2:Y:S02]  /*86d0*/  @!P0 SYNCS.PHASECHK.TRANS64 P0, [R0+URZ], R3 ;  /* 0x00000003000085a7 */ /* 0x000ea400080010ff */
[----:B--2---:R-:W-:Y:S05]  /*86e0*/  @!P0 BRA `(.L_x_164) ;  /* 0xfffffffc00f08947 */ /* 0x004fea000383ffff */
[----:B------:R-:W-:Y:S05]  /*86f0*/  BRA `(.L_x_165) ;  /* 0xffffffa400847947 */ /* 0x000fea000383ffff */
.L_x_45:
[----:B----4-:R-:W-:-:S07]  /*8700*/  MOV R0, UR5 ;  /* 0x0000000500007c02 */ /* 0x010fce0008000f00 */
.L_x_166:
[----:B-1----:R1:W2:Y:S02]  /*8710*/  SYNCS.PHASECHK.TRANS64.TRYWAIT P0, [R0+URZ], R3 ;  /* 0x00000003000075a7 */ /* 0x0022a400080011ff */
[----:B--2---:R-:W-:Y:S05]  /*8720*/  @!P0 NANOSLEEP.SYNCS 0x989680 ;  /* 0x009896800000895d */ /* 0x004fea0003900000 */
[----:B------:R-:W2:Y:S02]  /*8730*/  @!P0 SYNCS.PHASECHK.TRANS64 P0, [R0+URZ], R3 ;  /* 0x00000003000085a7 */ /* 0x000ea400080010ff */
[----:B--2---:R-:W-:Y:S05]  /*8740*/  @!P0 BRA `(.L_x_166) ;  /* 0xfffffffc00f08947 */ /* 0x004fea000383ffff */
[----:B------:R-:W-:Y:S05]  /*8750*/  BRA `(.L_x_167) ;  /* 0xffffffa400907947 */ /* 0x000fea000383ffff */
.L_x_46:
[----:B----4-:R-:W-:-:S07]  /*8760*/  MOV R0, UR5 ;  /* 0x0000000500007c02 */ /* 0x010fce0008000f00 */
.L_x_168:
[----:B-1----:R1:W2:Y:S02]  /*8770*/  SYNCS.PHASECHK.TRANS64.TRYWAIT P0, [R0+URZ], R3 ;  /* 0x00000003000075a7 */ /* 0x0022a400080011ff */
[----:B--2---:R-:W-:Y:S05]  /*8780*/  @!P0 NANOSLEEP.SYNCS 0x989680 ;  /* 0x009896800000895d */ /* 0x004fea0003900000 */
[----:B------:R-:W2:Y:S02]  /*8790*/  @!P0 SYNCS.PHASECHK.TRANS64 P0, [R0+URZ], R3 ;  /* 0x00000003000085a7 */ /* 0x000ea400080010ff */
[----:B--2---:R-:W-:Y:S05]  /*87a0*/  @!P0 BRA `(.L_x_168) ;  /* 0xfffffffc00f08947 */ /* 0x004fea000383ffff */
[----:B------:R-:W-:Y:S05]  /*87b0*/  BRA `(.L_x_169) ;  /* 0xffffffa4009c7947 */ /* 0x000fea000383ffff */
.L_x_47:
[----:B----4-:R-:W-:-:S07]  /*87c0*/  MOV R0, UR5 ;  /* 0x0000000500007c02 */ /* 0x010fce0008000f00 */
.L_x_170:
[----:B-1----:R1:W2:Y:S02]  /*87d0*/  SYNCS.PHASECHK.TRANS64.TRYWAIT P0, [R0+URZ], R3 ;  /* 0x00000003000075a7 */ /* 0x0022a400080011ff */
[----:B--2---:R-:W-:Y:S05]  /*87e0*/  @!P0 NANOSLEEP.SYNCS 0x989680 ;  /* 0x009896800000895d */ /* 0x004fea0003900000 */
[----:B------:R-:W2:Y:S02]  /*87f0*/  @!P0 SYNCS.PHASECHK.TRANS64 P0, [R0+URZ], R3 ;  /* 0x00000003000085a7 */ /* 0x000ea400080010ff */
[----:B--2---:R-:W-:Y:S05]  /*8800*/  @!P0 BRA `(.L_x_170) ;  /* 0xfffffffc00f08947 */ /* 0x004fea000383ffff */
[----:B------:R-:W-:Y:S05]  /*8810*/  BRA `(.L_x_171) ;  /* 0xffffffa400a87947 */ /* 0x000fea000383ffff */
.L_x_48:
[----:B----4-:R-:W-:-:S07]  /*8820*/  MOV R0, UR5 ;  /* 0x0000000500007c02 */ /* 0x010fce0008000f00 */
.L_x_172:
[----:B-1----:R1:W2:Y:S02]  /*8830*/  SYNCS.PHASECHK.TRANS64.TRYWAIT P0, [R0+URZ], R3 ;  /* 0x00000003000075a7 */ /* 0x0022a400080011ff */
[----:B--2---:R-:W-:Y:S05]  /*8840*/  @!P0 NANOSLEEP.SYNCS 0x989680 ;  /* 0x009896800000895d */ /* 0x004fea0003900000 */
[----:B------:R-:W2:Y:S02]  /*8850*/  @!P0 SYNCS.PHASECHK.TRANS64 P0, [R0+URZ], R3 ;  /* 0x00000003000085a7 */ /* 0x000ea400080010ff */
[----:B--2---:R-:W-:Y:S05]  /*8860*/  @!P0 BRA `(.L_x_172) ;  /* 0xfffffffc00f08947 */ /* 0x004fea000383ffff */
[----:B------:R-:W-:Y:S05]  /*8870*/  BRA `(.L_x_173) ;  /* 0xffffffa400b47947 */ /* 0x000fea000383ffff */
.L_x_49:
[----:B----4-:R-:W-:-:S07]  /*8880*/  MOV R0, UR5 ;  /* 0x0000000500007c02 */ /* 0x010fce0008000f00 */
.L_x_174:
[----:B-1----:R1:W2:Y:S02]  /*8890*/  SYNCS.PHASECHK.TRANS64.TRYWAIT P0, [R0+URZ], R3 ;  /* 0x00000003000075a7 */ /* 0x0022a400080011ff */
[----:B--2---:R-:W-:Y:S05]  /*88a0*/  @!P0 NANOSLEEP.SYNCS 0x989680 ;  /* 0x009896800000895d */ /* 0x004fea0003900000 */
[----:B------:R-:W2:Y:S02]  /*88b0*/  @!P0 SYNCS.PHASECHK.TRANS64 P0, [R0+URZ], R3 ;  /* 0x00000003000085a7 */ /* 0x000ea400080010ff */
[----:B--2---:R-:W-:Y:S05]  /*88c0*/  @!P0 BRA `(.L_x_174) ;  /* 0xfffffffc00f08947 */ /* 0x004fea000383ffff */
[----:B------:R-:W-:Y:S05]  /*88d0*/  BRA `(.L_x_175) ;  /* 0xffffffa400c07947 */ /* 0x000fea000383ffff */
.L_x_50:
[----:B----4-:R-:W-:-:S07]  /*88e0*/  MOV R0, UR5 ;  /* 0x0000000500007c02 */ /* 0x010fce0008000f00 */
.L_x_176:
[----:B-1----:R1:W2:Y:S02]  /*88f0*/  SYNCS.PHASECHK.TRANS64.TRYWAIT P0, [R0+URZ], R3 ;  /* 0x00000003000075a7 */ /* 0x0022a400080011ff */
[----:B--2---:R-:W-:Y:S05]  /*8900*/  @!P0 NANOSLEEP.SYNCS 0x989680 ;  /* 0x009896800000895d */ /* 0x004fea0003900000 */
[----:B------:R-:W2:Y:S02]  /*8910*/  @!P0 SYNCS.PHASECHK.TRANS64 P0, [R0+URZ], R3 ;  /* 0x00000003000085a7 */ /* 0x000ea400080010ff */
[----:B--2---:R-:W-:Y:S05]  /*8920*/  @!P0 BRA `(.L_x_176) ;  /* 0xfffffffc00f08947 */ /* 0x004fea000383ffff */
[----:B------:R-:W-:Y:S05]  /*8930*/  BRA `(.L_x_177) ;  /* 0xffffffa400cc7947 */ /* 0x000fea000383ffff */
.L_x_51:
[----:B----4-:R-:W-:-:S07]  /*8940*/  MOV R0, UR5 ;  /* 0x0000000500007c02 */ /* 0x010fce0008000f00 */
.L_x_178:
[----:B-1----:R1:W2:Y:S02]  /*8950*/  SYNCS.PHASECHK.TRANS64.TRYWAIT P0, [R0+URZ], R3 ;  /* 0x00000003000075a7 */ /* 0x0022a400080011ff */
[----:B--2---:R-:W-:Y:S05]  /*8960*/  @!P0 NANOSLEEP.SYNCS 0x989680 ;  /* 0x009896800000895d */ /* 0x004fea0003900000 */
[----:B------:R-:W2:Y:S02]  /*8970*/  @!P0 SYNCS.PHASECHK.TRANS64 P0, [R0+URZ], R3 ;  /* 0x00000003000085a7 */ /* 0x000ea400080010ff */
[----:B--2---:R-:W-:Y:S05]  /*8980*/  @!P0 BRA `(.L_x_178) ;  /* 0xfffffffc00f08947 */ /* 0x004fea000383ffff */
[----:B------:R-:W-:Y:S05]  /*8990*/  BRA `(.L_x_179) ;  /* 0xffffffa400d87947 */ /* 0x000fea000383ffff */
.L_x_52:
[----:B----4-:R-:W-:-:S07]  /*89a0*/  MOV R0, UR5 ;  /* 0x0000000500007c02 */ /* 0x010fce0008000f00 */
.L_x_180:
[----:B-1----:R1:W2:Y:S02]  /*89b0*/  SYNCS.PHASECHK.TRANS64.TRYWAIT P0, [R0+URZ], R3 ;  /* 0x00000003000075a7 */ /* 0x0022a400080011ff */
[----:B--2---:R-:W-:Y:S05]  /*89c0*/  @!P0 NANOSLEEP.SYNCS 0x989680 ;  /* 0x009896800000895d */ /* 0x004fea0003900000 */
[----:B------:R-:W2:Y:S02]  /*89d0*/  @!P0 SYNCS.PHASECHK.TRANS64 P0, [R0+URZ], R3 ;  /* 0x00000003000085a7 */ /* 0x000ea400080010ff */
[----:B--2---:R-:W-:Y:S05]  /*89e0*/  @!P0 BRA `(.L_x_180) ;  /* 0xfffffffc00f08947 */ /* 0x004fea000383ffff */
[----:B------:R-:W-:Y:S05]  /*89f0*/  BRA `(.L_x_181) ;  /* 0xffffffa400e47947 */ /* 0x000fea000383ffff */
.L_x_53:
[----:B----4-:R-:W-:-:S07]  /*8a00*/  MOV R0, UR5 ;  /* 0x0000000500007c02 */ /* 0x010fce0008000f00 */
.L_x_182:
[----:B-1----:R1:W2:Y:S02]  /*8a10*/  SYNCS.PHASECHK.TRANS64.TRYWAIT P0, [R0+URZ], R3 ;  /* 0x00000003000075a7 */ /* 0x0022a400080011ff */
[----:B--2---:R-:W-:Y:S05]  /*8a20*/  @!P0 NANOSLEEP.SYNCS 0x989680 ;  /* 0x009896800000895d */ /* 0x004fea0003900000 */
[----:B------:R-:W2:Y:S02]  /*8a30*/  @!P0 SYNCS.PHASECHK.TRANS64 P0, [R0+URZ], R3 ;  /* 0x00000003000085a7 */ /* 0x000ea400080010ff */
[----:B--2---:R-:W-:Y:S05]  /*8a40*/  @!P0 BRA `(.L_x_182) ;  /* 0xfffffffc00f08947 */ /* 0x004fea000383ffff */
[----:B------:R-:W-:Y:S05]  /*8a50*/  BRA `(.L_x_183) ;  /* 0xffffffa400f07947 */ /* 0x000fea000383ffff */
.L_x_54:
[----:B----4-:R-:W-:-:S07]  /*8a60*/  MOV R0, UR5 ;  /* 0x0000000500007c02 */ /* 0x010fce0008000f00 */
.L_x_184:
[----:B-1----:R1:W2:Y:S02]  /*8a70*/  SYNCS.PHASECHK.TRANS64.TRYWAIT P0, [R0+URZ], R3 ;  /* 0x00000003000075a7 */ /* 0x0022a400080011ff */
[----:B--2---:R-:W-:Y:S05]  /*8a80*/  @!P0 NANOSLEEP.SYNCS 0x989680 ;  /* 0x009896800000895d */ /* 0x004fea0003900000 */
[----:B------:R-:W2:Y:S02]  /*8a90*/  @!P0 SYNCS.PHASECHK.TRANS64 P0, [R0+URZ], R3 ;  /* 0x00000003000085a7 */ /* 0x000ea400080010ff */
[----:B--2---:R-:W-:Y:S05]  /*8aa0*/  @!P0 BRA `(.L_x_184) ;  /* 0xfffffffc00f08947 */ /* 0x004fea000383ffff */
[----:B------:R-:W-:Y:S05]  /*8ab0*/  BRA `(.L_x_185) ;  /* 0xffffffa400fc7947 */ /* 0x000fea000383ffff */
.L_x_55:
[----:B----4-:R-:W-:-:S07]  /*8ac0*/  MOV R0, UR5 ;  /* 0x0000000500007c02 */ /* 0x010fce0008000f00 */
.L_x_186:
[----:B-1----:R1:W2:Y:S02]  /*8ad0*/  SYNCS.PHASECHK.TRANS64.TRYWAIT P0, [R0+URZ], R3 ;  /* 0x00000003000075a7 */ /* 0x0022a400080011ff */
[----:B--2---:R-:W-:Y:S05]  /*8ae0*/  @!P0 NANOSLEEP.SYNCS 0x989680 ;  /* 0x009896800000895d */ /* 0x004fea0003900000 */
[----:B------:R-:W2:Y:S02]  /*8af0*/  @!P0 SYNCS.PHASECHK.TRANS64 P0, [R0+URZ], R3 ;  /* 0x00000003000085a7 */ /* 0x000ea400080010ff */
[----:B--2---:R-:W-:Y:S05]  /*8b00*/  @!P0 BRA `(.L_x_186) ;  /* 0xfffffffc00f08947 */ /* 0x004fea000383ffff */
[----:B------:R-:W-:Y:S05]  /*8b10*/  BRA `(.L_x_187) ;  /* 0xffffffa800087947 */ /* 0x000fea000383ffff */
.L_x_56:
[----:B----4-:R-:W-:-:S07]  /*8b20*/  MOV R0, UR5 ;  /* 0x0000000500007c02 */ /* 0x010fce0008000f00 */
.L_x_188:
[----:B-1----:R1:W2:Y:S02]  /*8b30*/  SYNCS.PHASECHK.TRANS64.TRYWAIT P0, [R0+URZ], R3 ;  /* 0x00000003000075a7 */ /* 0x0022a400080011ff */
[----:B--2---:R-:W-:Y:S05]  /*8b40*/  @!P0 NANOSLEEP.SYNCS 0x989680 ;  /* 0x009896800000895d */ /* 0x004fea0003900000 */
[----:B------:R-:W2:Y:S02]  /*8b50*/  @!P0 SYNCS.PHASECHK.TRANS64 P0, [R0+URZ], R3 ;  /* 0x00000003000085a7 */ /* 0x000ea400080010ff */
[----:B--2---:R-:W-:Y:S05]  /*8b60*/  @!P0 BRA `(.L_x_188) ;  /* 0xfffffffc00f08947 */ /* 0x004fea000383ffff */
[----:B------:R-:W-:Y:S05]  /*8b70*/  BRA `(.L_x_189) ;  /* 0xffffffa800147947 */ /* 0x000fea000383ffff */
.L_x_57:
[----:B----4-:R-:W-:-:S07]  /*8b80*/  MOV R0, UR5 ;  /* 0x0000000500007c02 */ /* 0x010fce0008000f00 */
.L_x_190:
[----:B-1----:R1:W2:Y:S02]  /*8b90*/  SYNCS.PHASECHK.TRANS64.TRYWAIT P0, [R0+URZ], R3 ;  /* 0x00000003000075a7 */ /* 0x0022a400080011ff */
[----:B--2---:R-:W-:Y:S05]  /*8ba0*/  @!P0 NANOSLEEP.SYNCS 0x989680 ;  /* 0x009896800000895d */ /* 0x004fea0003900000 */
[----:B------:R-:W2:Y:S02]  /*8bb0*/  @!P0 SYNCS.PHASECHK.TRANS64 P0, [R0+URZ], R3 ;  /* 0x00000003000085a7 */ /* 0x000ea400080010ff */
[----:B--2---:R-:W-:Y:S05]  /*8bc0*/  @!P0 BRA `(.L_x_190) ;  /* 0xfffffffc00f08947 */ /* 0x004fea000383ffff */
[----:B------:R-:W-:Y:S05]  /*8bd0*/  BRA `(.L_x_191) ;  /* 0xffffffa800207947 */ /* 0x000fea000383ffff */
.L_x_58:
[----:B----4-:R-:W-:-:S07]  /*8be0*/  MOV R0, UR5 ;  /* 0x0000000500007c02 */ /* 0x010fce0008000f00 */
.L_x_192:
[----:B-1----:R1:W2:Y:S02]  /*8bf0*/  SYNCS.PHASECHK.TRANS64.TRYWAIT P0, [R0+URZ], R3 ;  /* 0x00000003000075a7 */ /* 0x0022a400080011ff */
[----:B--2---:R-:W-:Y:S05]  /*8c00*/  @!P0 NANOSLEEP.SYNCS 0x989680 ;  /* 0x009896800000895d */ /* 0x004fea0003900000 */
[----:B------:R-:W2:Y:S02]  /*8c10*/  @!P0 SYNCS.PHASECHK.TRANS64 P0, [R0+URZ], R3 ;  /* 0x00000003000085a7 */ /* 0x000ea400080010ff */
[----:B--2---:R-:W-:Y:S05]  /*8c20*/  @!P0 BRA `(.L_x_192) ;  /* 0xfffffffc00f08947 */ /* 0x004fea000383ffff */
[----:B------:R-:W-:Y:S05]  /*8c30*/  BRA `(.L_x_193) ;  /* 0xffffffa8002c7947 */ /* 0x000fea000383ffff */
.L_x_59:
[----:B----4-:R-:W-:-:S07]  /*8c40*/  MOV R0, UR5 ;  /* 0x0000000500007c02 */ /* 0x010fce0008000f00 */
.L_x_194:
[----:B-1----:R1:W2:Y:S02]  /*8c50*/  SYNCS.PHASECHK.TRANS64.TRYWAIT P0, [R0+URZ], R3 ;  /* 0x00000003000075a7 */ /* 0x0022a400080011ff */
[----:B--2---:R-:W-:Y:S05]  /*8c60*/  @!P0 NANOSLEEP.SYNCS 0x989680 ;  /* 0x009896800000895d */ /* 0x004fea0003900000 */
[----:B------:R-:W2:Y:S02]  /*8c70*/  @!P0 SYNCS.PHASECHK.TRANS64 P0, [R0+URZ], R3 ;  /* 0x00000003000085a7 */ /* 0x000ea400080010ff */
[----:B--2---:R-:W-:Y:S05]  /*8c80*/  @!P0 BRA `(.L_x_194) ;  /* 0xfffffffc00f08947 */ /* 0x004fea000383ffff */
[----:B------:R-:W-:Y:S05]  /*8c90*/  BRA `(.L_x_195) ;  /* 0xffffffa800387947 */ /* 0x000fea000383ffff */
.L_x_60:
[----:B----4-:R-:W-:-:S07]  /*8ca0*/  MOV R0, UR5 ;  /* 0x0000000500007c02 */ /* 0x010fce0008000f00 */
.L_x_196:
[----:B-1----:R1:W2:Y:S02]  /*8cb0*/  SYNCS.PHASECHK.TRANS64.TRYWAIT P0, [R0+URZ], R3 ;  /* 0x00000003000075a7 */ /* 0x0022a400080011ff */
[----:B--2---:R-:W-:Y:S05]  /*8cc0*/  @!P0 NANOSLEEP.SYNCS 0x989680 ;  /* 0x009896800000895d */ /* 0x004fea0003900000 */
[----:B------:R-:W2:Y:S02]  /*8cd0*/  @!P0 SYNCS.PHASECHK.TRANS64 P0, [R0+URZ], R3 ;  /* 0x00000003000085a7 */ /* 0x000ea400080010ff */
[----:B--2---:R-:W-:Y:S05]  /*8ce0*/  @!P0 BRA `(.L_x_196) ;  /* 0xfffffffc00f08947 */ /* 0x004fea000383ffff */
[----:B------:R-:W-:Y:S05]  /*8cf0*/  BRA `(.L_x_197) ;  /* 0xffffffa800447947 */ /* 0x000fea000383ffff */
.L_x_61:
[----:B----4-:R-:W-:-:S07]  /*8d00*/  MOV R0, UR5 ;  /* 0x0000000500007c02 */ /* 0x010fce0008000f00 */
.L_x_198:
[----:B-1----:R1:W2:Y:S02]  /*8d10*/  SYNCS.PHASECHK.TRANS64.TRYWAIT P0, [R0+URZ], R3 ;  /* 0x00000003000075a7 */ /* 0x0022a400080011ff */
[----:B--2---:R-:W-:Y:S05]  /*8d20*/  @!P0 NANOSLEEP.SYNCS 0x989680 ;  /* 0x009896800000895d */ /* 0x004fea0003900000 */
[----:B------:R-:W2:Y:S02]  /*8d30*/  @!P0 SYNCS.PHASECHK.TRANS64 P0, [R0+URZ], R3 ;  /* 0x00000003000085a7 */ /* 0x000ea400080010ff */
[----:B--2---:R-:W-:Y:S05]  /*8d40*/  @!P0 BRA `(.L_x_198) ;  /* 0xfffffffc00f08947 */ /* 0x004fea000383ffff */
[----:B------:R-:W-:Y:S05]  /*8d50*/  BRA `(.L_x_199) ;  /* 0xffffffa800507947 */ /* 0x000fea000383ffff */
.L_x_62:
[----:B----4-:R-:W-:-:S07]  /*8d60*/  MOV R0, UR5 ;  /* 0x0000000500007c02 */ /* 0x010fce0008000f00 */
.L_x_200:
[----:B-1----:R1:W2:Y:S02]  /*8d70*/  SYNCS.PHASECHK.TRANS64.TRYWAIT P0, [R0+URZ], R3 ;  /* 0x00000003000075a7 */ /* 0x0022a400080011ff */
[----:B--2---:R-:W-:Y:S05]  /*8d80*/  @!P0 NANOSLEEP.SYNCS 0x989680 ;  /* 0x009896800000895d */ /* 0x004fea0003900000 */
[----:B------:R-:W2:Y:S02]  /*8d90*/  @!P0 SYNCS.PHASECHK.TRANS64 P0, [R0+URZ], R3 ;  /* 0x00000003000085a7 */ /* 0x000ea400080010ff */
[----:B--2---:R-:W-:Y:S05]  /*8da0*/  @!P0 BRA `(.L_x_200) ;  /* 0xfffffffc00f08947 */ /* 0x004fea000383ffff */
[----:B------:R-:W-:Y:S05]  /*8db0*/  BRA `(.L_x_201) ;  /* 0xffffffa8005c7947 */ /* 0x000fea000383ffff */
.L_x_63:
[----:B----4-:R-:W-:-:S07]  /*8dc0*/  MOV R0, UR5 ;  /* 0x0000000500007c02 */ /* 0x010fce0008000f00 */
.L_x_202:
[----:B-1----:R1:W2:Y:S02]  /*8dd0*/  SYNCS.PHASECHK.TRANS64.TRYWAIT P0, [R0+URZ], R3 ;  /* 0x00000003000075a7 */ /* 0x0022a400080011ff */
[----:B--2---:R-:W-:Y:S05]  /*8de0*/  @!P0 NANOSLEEP.SYNCS 0x989680 ;  /* 0x009896800000895d */ /* 0x004fea0003900000 */
[----:B------:R-:W2:Y:S02]  /*8df0*/  @!P0 SYNCS.PHASECHK.TRANS64 P0, [R0+URZ], R3 ;  /* 0x00000003000085a7 */ /* 0x000ea400080010ff */
[----:B--2---:R-:W-:Y:S05]  /*8e00*/  @!P0 BRA `(.L_x_202) ;  /* 0xfffffffc00f08947 */ /* 0x004fea000383ffff */
[----:B------:R-:W-:Y:S05]  /*8e10*/  BRA `(.L_x_203) ;  /* 0xffffffa800687947 */ /* 0x000fea000383ffff */
.L_x_64:
[----:B----4-:R-:W-:-:S07]  /*8e20*/  MOV R0, UR5 ;  /* 0x0000000500007c02 */ /* 0x010fce0008000f00 */
.L_x_204:
[----:B-1----:R1:W2:Y:S02]  /*8e30*/  SYNCS.PHASECHK.TRANS64.TRYWAIT P0, [R0+URZ], R3 ;  /* 0x00000003000075a7 */ /* 0x0022a400080011ff */
[----:B--2---:R-:W-:Y:S05]  /*8e40*/  @!P0 NANOSLEEP.SYNCS 0x989680 ;  /* 0x009896800000895d */ /* 0x004fea0003900000 */
[----:B------:R-:W2:Y:S02]  /*8e50*/  @!P0 SYNCS.PHASECHK.TRANS64 P0, [R0+URZ], R3 ;  /* 0x00000003000085a7 */ /* 0x000ea400080010ff */
[----:B--2---:R-:W-:Y:S05]  /*8e60*/  @!P0 BRA `(.L_x_204) ;  /* 0xfffffffc00f08947 */ /* 0x004fea000383ffff */
[----:B------:R-:W-:Y:S05]  /*8e70*/  BRA `(.L_x_205) ;  /* 0xffffffa800747947 */ /* 0x000fea000383ffff */
.L_x_65:
[----:B----4-:R-:W-:-:S07]  /*8e80*/  MOV R0, UR5 ;  /* 0x0000000500007c02 */ /* 0x010fce0008000f00 */
.L_x_206:
[----:B-1----:R1:W2:Y:S02]  /*8e90*/  SYNCS.PHASECHK.TRANS64.TRYWAIT P0, [R0+URZ], R3 ;  /* 0x00000003000075a7 */ /* 0x0022a400080011ff */
[----:B--2---:R-:W-:Y:S05]  /*8ea0*/  @!P0 NANOSLEEP.SYNCS 0x989680 ;  /* 0x009896800000895d */ /* 0x004fea0003900000 */
[----:B------:R-:W2:Y:S02]  /*8eb0*/  @!P0 SYNCS.PHASECHK.TRANS64 P0, [R0+URZ], R3 ;  /* 0x00000003000085a7 */ /* 0x000ea400080010ff */
[----:B--2---:R-:W-:Y:S05]  /*8ec0*/  @!P0 BRA `(.L_x_206) ;  /* 0xfffffffc00f08947 */ /* 0x004fea000383ffff */
[----:B------:R-:W-:Y:S05]  /*8ed0*/  BRA `(.L_x_207) ;  /* 0xffffffa800807947 */ /* 0x000fea000383ffff */
.L_x_66:
[----:B----4-:R-:W-:-:S07]  /*8ee0*/  MOV R0, UR5 ;  /* 0x0000000500007c02 */ /* 0x010fce0008000f00 */
.L_x_208:
[----:B-1----:R1:W2:Y:S02]  /*8ef0*/  SYNCS.PHASECHK.TRANS64.TRYWAIT P0, [R0+URZ], R3 ;  /* 0x00000003000075a7 */ /* 0x0022a400080011ff */
[----:B--2---:R-:W-:Y:S05]  /*8f00*/  @!P0 NANOSLEEP.SYNCS 0x989680 ;  /* 0x009896800000895d */ /* 0x004fea0003900000 */
[----:B------:R-:W2:Y:S02]  /*8f10*/  @!P0 SYNCS.PHASECHK.TRANS64 P0, [R0+URZ], R3 ;  /* 0x00000003000085a7 */ /* 0x000ea400080010ff */
[----:B--2---:R-:W-:Y:S05]  /*8f20*/  @!P0 BRA `(.L_x_208) ;  /* 0xfffffffc00f08947 */ /* 0x004fea000383ffff */
[----:B------:R-:W-:Y:S05]  /*8f30*/  BRA `(.L_x_209) ;  /* 0xffffffa8008c7947 */ /* 0x000fea000383ffff */
.L_x_67:
[----:B----4-:R-:W-:-:S07]  /*8f40*/  MOV R0, UR5 ;  /* 0x0000000500007c02 */ /* 0x010fce0008000f00 */
.L_x_210:
[----:B-1----:R1:W2:Y:S02]  /*8f50*/  SYNCS.PHASECHK.TRANS64.TRYWAIT P0, [R0+URZ], R3 ;  /* 0x00000003000075a7 */ /* 0x0022a400080011ff */
[----:B--2---:R-:W-:Y:S05]  /*8f60*/  @!P0 NANOSLEEP.SYNCS 0x989680 ;  /* 0x009896800000895d */ /* 0x004fea0003900000 */
[----:B------:R-:W2:Y:S02]  /*8f70*/  @!P0 SYNCS.PHASECHK.TRANS64 P0, [R0+URZ], R3 ;  /* 0x00000003000085a7 */ /* 0x000ea400080010ff */
[----:B--2---:R-:W-:Y:S05]  /*8f80*/  @!P0 BRA `(.L_x_210) ;  /* 0xfffffffc00f08947 */ /* 0x004fea000383ffff */
[----:B------:R-:W-:Y:S05]  /*8f90*/  BRA `(.L_x_211) ;  /* 0xffffffa800987947 */ /* 0x000fea000383ffff */
.L_x_68:
[----:B----4-:R-:W-:-:S07]  /*8fa0*/  MOV R0, UR5 ;  /* 0x0000000500007c02 */ /* 0x010fce0008000f00 */
.L_x_212:
[----:B-1----:R1:W2:Y:S02]  /*8fb0*/  SYNCS.PHASECHK.TRANS64.TRYWAIT P0, [R0+URZ], R3 ;  /* 0x00000003000075a7 */ /* 0x0022a400080011ff */
[----:B--2---:R-:W-:Y:S05]  /*8fc0*/  @!P0 NANOSLEEP.SYNCS 0x989680 ;  /* 0x009896800000895d */ /* 0x004fea0003900000 */
[----:B------:R-:W2:Y:S02]  /*8fd0*/  @!P0 SYNCS.PHASECHK.TRANS64 P0, [R0+URZ], R3 ;  /* 0x00000003000085a7 */ /* 0x000ea400080010ff */
[----:B--2---:R-:W-:Y:S05]  /*8fe0*/  @!P0 BRA `(.L_x_212) ;  /* 0xfffffffc00f08947 */ /* 0x004fea000383ffff */
[----:B------:R-:W-:Y:S05]  /*8ff0*/  BRA `(.L_x_213) ;  /* 0xffffffa800a47947 */ /* 0x000fea000383ffff */
.L_x_69:
[----:B----4-:R-:W-:-:S07]  /*9000*/  MOV R0, UR5 ;  /* 0x0000000500007c02 */ /* 0x010fce0008000f00 */
.L_x_214:
[----:B-1----:R1:W2:Y:S02]  /*9010*/  SYNCS.PHASECHK.TRANS64.TRYWAIT P0, [R0+URZ], R3 ;  /* 0x00000003000075a7 */ /* 0x0022a400080011ff */
[----:B--2---:R-:W-:Y:S05]  /*9020*/  @!P0 NANOSLEEP.SYNCS 0x989680 ;  /* 0x009896800000895d */ /* 0x004fea0003900000 */
[----:B------:R-:W2:Y:S02]  /*9030*/  @!P0 SYNCS.PHASECHK.TRANS64 P0, [R0+URZ], R3 ;  /* 0x00000003000085a7 */ /* 0x000ea400080010ff */
[----:B--2---:R-:W-:Y:S05]  /*9040*/  @!P0 BRA `(.L_x_214) ;  /* 0xfffffffc00f08947 */ /* 0x004fea000383ffff */
[----:B------:R-:W-:Y:S05]  /*9050*/  BRA `(.L_x_215) ;  /* 0xffffffa800b07947 */ /* 0x000fea000383ffff */
.L_x_70:
[----:B----4-:R-:W-:-:S07]  /*9060*/  MOV R0, UR5 ;  /* 0x0000000500007c02 */ /* 0x010fce0008000f00 */
.L_x_216:
[----:B-1----:R1:W2:Y:S02]  /*9070*/  SYNCS.PHASECHK.TRANS64.TRYWAIT P0, [R0+URZ], R3 ;  /* 0x00000003000075a7 */ /* 0x0022a400080011ff */
[----:B--2---:R-:W-:Y:S05]  /*9080*/  @!P0 NANOSLEEP.SYNCS 0x989680 ;  /* 0x009896800000895d */ /* 0x004fea0003900000 */
[----:B------:R-:W2:Y:S02]  /*9090*/  @!P0 SYNCS.PHASECHK.TRANS64 P0, [R0+URZ], R3 ;  /* 0x00000003000085a7 */ /* 0x000ea400080010ff */
[----:B--2---:R-:W-:Y:S05]  /*90a0*/  @!P0 BRA `(.L_x_216) ;  /* 0xfffffffc00f08947 */ /* 0x004fea000383ffff */
[----:B------:R-:W-:Y:S05]  /*90b0*/  BRA `(.L_x_217) ;  /* 0xffffffa800bc7947 */ /* 0x000fea000383ffff */
.L_x_71:
[----:B----4-:R-:W-:-:S07]  /*90c0*/  MOV R0, UR5 ;  /* 0x0000000500007c02 */ /* 0x010fce0008000f00 */
.L_x_218:
[----:B-1----:R1:W2:Y:S02]  /*90d0*/  SYNCS.PHASECHK.TRANS64.TRYWAIT P0, [R0+URZ], R3 ;  /* 0x00000003000075a7 */ /* 0x0022a400080011ff */
[----:B--2---:R-:W-:Y:S05]  /*90e0*/  @!P0 NANOSLEEP.SYNCS 0x989680 ;  /* 0x009896800000895d */ /* 0x004fea0003900000 */
[----:B------:R-:W2:Y:S02]  /*90f0*/  @!P0 SYNCS.PHASECHK.TRANS64 P0, [R0+URZ], R3 ;  /* 0x00000003000085a7 */ /* 0x000ea400080010ff */
[----:B--2---:R-:W-:Y:S05]  /*9100*/  @!P0 BRA `(.L_x_218) ;  /* 0xfffffffc00f08947 */ /* 0x004fea000383ffff */
[----:B------:R-:W-:Y:S05]  /*9110*/  BRA `(.L_x_219) ;  /* 0xffffffa800c87947 */ /* 0x000fea000383ffff */
.L_x_72:
[----:B----4-:R-:W-:-:S07]  /*9120*/  MOV R0, UR5 ;  /* 0x0000000500007c02 */ /* 0x010fce0008000f00 */
.L_x_220:
[----:B-1----:R1:W2:Y:S02]  /*9130*/  SYNCS.PHASECHK.TRANS64.TRYWAIT P0, [R0+URZ], R3 ;  /* 0x00000003000075a7 */ /* 0x0022a400080011ff */
[----:B--2---:R-:W-:Y:S05]  /*9140*/  @!P0 NANOSLEEP.SYNCS 0x989680 ;  /* 0x009896800000895d */ /* 0x004fea0003900000 */
[----:B------:R-:W2:Y:S02]  /*9150*/  @!P0 SYNCS.PHASECHK.TRANS64 P0, [R0+URZ], R3 ;  /* 0x00000003000085a7 */ /* 0x000ea400080010ff */
[----:B--2---:R-:W-:Y:S05]  /*9160*/  @!P0 BRA `(.L_x_220) ;  /* 0xfffffffc00f08947 */ /* 0x004fea000383ffff */
[----:B------:R-:W-:Y:S05]  /*9170*/  BRA `(.L_x_221) ;  /* 0xffffffa800d47947 */ /* 0x000fea000383ffff */
.L_x_73:
[----:B----4-:R-:W-:-:S07]  /*9180*/  MOV R0, UR5 ;  /* 0x0000000500007c02 */ /* 0x010fce0008000f00 */
.L_x_222:
[----:B-1----:R1:W2:Y:S02]  /*9190*/  SYNCS.PHASECHK.TRANS64.TRYWAIT P0, [R0+URZ], R3 ;  /* 0x00000003000075a7 */ /* 0x0022a400080011ff */
[----:B--2---:R-:W-:Y:S05]  /*91a0*/  @!P0 NANOSLEEP.SYNCS 0x989680 ;  /* 0x009896800000895d */ /* 0x004fea0003900000 */
[----:B------:R-:W2:Y:S02]  /*91b0*/  @!P0 SYNCS.PHASECHK.TRANS64 P0, [R0+URZ], R3 ;  /* 0x00000003000085a7 */ /* 0x000ea400080010ff */
[----:B--2---:R-:W-:Y:S05]  /*91c0*/  @!P0 BRA `(.L_x_222) ;  /* 0xfffffffc00f08947 */ /* 0x004fea000383ffff */
[----:B------:R-:W-:Y:S05]  /*91d0*/  BRA `(.L_x_223) ;  /* 0xffffffa800e07947 */ /* 0x000fea000383ffff */
.L_x_74:
[----:B----4-:R-:W-:-:S07]  /*91e0*/  MOV R0, UR5 ;  /* 0x0000000500007c02 */ /* 0x010fce0008000f00 */
.L_x_224:
[----:B-1----:R1:W2:Y:S02]  /*91f0*/  SYNCS.PHASECHK.TRANS64.TRYWAIT P0, [R0+URZ], R3 ;  /* 0x00000003000075a7 */ /* 0x0022a400080011ff */
[----:B--2---:R-:W-:Y:S05]  /*9200*/  @!P0 NANOSLEEP.SYNCS 0x989680 ;  /* 0x009896800000895d */ /* 0x004fea0003900000 */
[----:B------:R-:W2:Y:S02]  /*9210*/  @!P0 SYNCS.PHASECHK.TRANS64 P0, [R0+URZ], R3 ;  /* 0x00000003000085a7 */ /* 0x000ea400080010ff */
[----:B--2---:R-:W-:Y:S05]  /*9220*/  @!P0 BRA `(.L_x_224) ;  /* 0xfffffffc00f08947 */ /* 0x004fea000383ffff */
[----:B------:R-:W-:Y:S05]  /*9230*/  BRA `(.L_x_225) ;  /* 0xffffffa800ec7947 */ /* 0x000fea000383ffff */
.L_x_75:
[----:B----4-:R-:W-:-:S07]  /*9240*/  MOV R0, UR5 ;  /* 0x0000000500007c02 */ /* 0x010fce0008000f00 */
.L_x_226:
[----:B-1----:R1:W2:Y:S02]  /*9250*/  SYNCS.PHASECHK.TRANS64.TRYWAIT P0, [R0+URZ], R3 ;  /* 0x00000003000075a7 */ /* 0x0022a400080011ff */
[----:B--2---:R-:W-:Y:S05]  /*9260*/  @!P0 NANOSLEEP.SYNCS 0x989680 ;  /* 0x009896800000895d */ /* 0x004fea0003900000 */
[----:B------:R-:W2:Y:S02]  /*9270*/  @!P0 SYNCS.PHASECHK.TRANS64 P0, [R0+URZ], R3 ;  /* 0x00000003000085a7 */ /* 0x000ea400080010ff */
[----:B--2---:R-:W-:Y:S05]  /*9280*/  @!P0 BRA `(.L_x_226) ;  /* 0xfffffffc00f08947 */ /* 0x004fea000383ffff */
[----:B------:R-:W-:Y:S05]  /*9290*/  BRA `(.L_x_227) ;  /* 0xffffffa800f87947 */ /* 0x000fea000383ffff */
.L_x_76:
[----:B----4-:R-:W-:-:S07]  /*92a0*/  MOV R0, UR5 ;  /* 0x0000000500007c02 */ /* 0x010fce0008000f00 */
.L_x_228:
[----:B-1----:R1:W2:Y:S02]  /*92b0*/  SYNCS.PHASECHK.TRANS64.TRYWAIT P0, [R0+URZ], R3 ;  /* 0x00000003000075a7 */ /* 0x0022a400080011ff */
[----:B--2---:R-:W-:Y:S05]  /*92c0*/  @!P0 NANOSLEEP.SYNCS 0x989680 ;  /* 0x009896800000895d */ /* 0x004fea0003900000 */
[----:B------:R-:W2:Y:S02]  /*92d0*/  @!P0 SYNCS.PHASECHK.TRANS64 P0, [R0+URZ], R3 ;  /* 0x00000003000085a7 */ /* 0x000ea400080010ff */
[----:B--2---:R-:W-:Y:S05]  /*92e0*/  @!P0 BRA `(.L_x_228) ;  /* 0xfffffffc00f08947 */ /* 0x004fea000383ffff */
[----:B------:R-:W-:Y:S05]  /*92f0*/  BRA `(.L_x_229) ;  /* 0xffffffac00047947 */ /* 0x000fea000383ffff */
.L_x_77:
[----:B----4-:R-:W-:-:S07]  /*9300*/  MOV R0, UR5 ;  /* 0x0000000500007c02 */ /* 0x010fce0008000f00 */
.L_x_230:
[----:B-1----:R1:W2:Y:S02]  /*9310*/  SYNCS.PHASECHK.TRANS64.TRYWAIT P0, [R0+URZ], R3 ;  /* 0x00000003000075a7 */ /* 0x0022a400080011ff */
[----:B--2---:R-:W-:Y:S05]  /*9320*/  @!P0 NANOSLEEP.SYNCS 0x989680 ;  /* 0x009896800000895d */ /* 0x004fea0003900000 */
[----:B------:R-:W2:Y:S02]  /*9330*/  @!P0 SYNCS.PHASECHK.TRANS64 P0, [R0+URZ], R3 ;  /* 0x00000003000085a7 */ /* 0x000ea400080010ff */
[----:B--2---:R-:W-:Y:S05]  /*9340*/  @!P0 BRA `(.L_x_230) ;  /* 0xfffffffc00f08947 */ /* 0x004fea000383ffff */
[----:B------:R-:W-:Y:S05]  /*9350*/  BRA `(.L_x_231) ;  /* 0xffffffac00107947 */ /* 0x000fea000383ffff */
.L_x_78:
[----:B----4-:R-:W-:-:S07]  /*9360*/  MOV R0, UR5 ;  /* 0x0000000500007c02 */ /* 0x010fce0008000f00 */
.L_x_232:
[----:B-1----:R1:W2:Y:S02]  /*9370*/  SYNCS.PHASECHK.TRANS64.TRYWAIT P0, [R0+URZ], R3 ;  /* 0x00000003000075a7 */ /* 0x0022a400080011ff */
[----:B--2---:R-:W-:Y:S05]  /*9380*/  @!P0 NANOSLEEP.SYNCS 0x989680 ;  /* 0x009896800000895d */ /* 0x004fea0003900000 */
[----:B------:R-:W2:Y:S02]  /*9390*/  @!P0 SYNCS.PHASECHK.TRANS64 P0, [R0+URZ], R3 ;  /* 0x00000003000085a7 */ /* 0x000ea400080010ff */
[----:B--2---:R-:W-:Y:S05]  /*93a0*/  @!P0 BRA `(.L_x_232) ;  /* 0xfffffffc00f08947 */ /* 0x004fea000383ffff */
[----:B------:R-:W-:Y:S05]  /*93b0*/  BRA `(.L_x_233) ;  /* 0xffffffac001c7947 */ /* 0x000fea000383ffff */
.L_x_79:
[----:B----4-:R-:W-:-:S07]  /*93c0*/  MOV R0, UR5 ;  /* 0x0000000500007c02 */ /* 0x010fce0008000f00 */
.L_x_234:
[----:B-1----:R1:W2:Y:S02]  /*93d0*/  SYNCS.PHASECHK.TRANS64.TRYWAIT P0, [R0+URZ], R3 ;  /* 0x00000003000075a7 */ /* 0x0022a400080011ff */
[----:B--2---:R-:W-:Y:S05]  /*93e0*/  @!P0 NANOSLEEP.SYNCS 0x989680 ;  /* 0x009896800000895d */ /* 0x004fea0003900000 */
[----:B------:R-:W2:Y:S02]  /*93f0*/  @!P0 SYNCS.PHASECHK.TRANS64 P0, [R0+URZ], R3 ;  /* 0x00000003000085a7 */ /* 0x000ea400080010ff */
[----:B--2---:R-:W-:Y:S05]  /*9400*/  @!P0 BRA `(.L_x_234) ;  /* 0xfffffffc00f08947 */ /* 0x004fea000383ffff */
[----:B------:R-:W-:Y:S05]  /*9410*/  BRA `(.L_x_235) ;  /* 0xffffffac00287947 */ /* 0x000fea000383ffff */
.L_x_80:
[----:B----4-:R-:W-:-:S07]  /*9420*/  MOV R0, UR5 ;  /* 0x0000000500007c02 */ /* 0x010fce0008000f00 */
.L_x_236:
[----:B-1----:R1:W2:Y:S02]  /*9430*/  SYNCS.PHASECHK.TRANS64.TRYWAIT P0, [R0+URZ], R3 ;  /* 0x00000003000075a7 */ /* 0x0022a400080011ff */
[----:B--2---:R-:W-:Y:S05]  /*9440*/  @!P0 NANOSLEEP.SYNCS 0x989680 ;  /* 0x009896800000895d */ /* 0x004fea0003900000 */
[----:B------:R-:W2:Y:S02]  /*9450*/  @!P0 SYNCS.PHASECHK.TRANS64 P0, [R0+URZ], R3 ;  /* 0x00000003000085a7 */ /* 0x000ea400080010ff */
[----:B--2---:R-:W-:Y:S05]  /*9460*/  @!P0 BRA `(.L_x_236) ;  /* 0xfffffffc00f08947 */ /* 0x004fea000383ffff */
[----:B------:R-:W-:Y:S05]  /*9470*/  BRA `(.L_x_237) ;  /* 0xffffffac00347947 */ /* 0x000fea000383ffff */
.L_x_81:
[----:B----4-:R-:W-:-:S07]  /*9480*/  MOV R0, UR5 ;  /* 0x0000000500007c02 */ /* 0x010fce0008000f00 */
.L_x_238:
[----:B-1----:R1:W2:Y:S02]  /*9490*/  SYNCS.PHASECHK.TRANS64.TRYWAIT P0, [R0+URZ], R3 ;  /* 0x00000003000075a7 */ /* 0x0022a400080011ff */
[----:B--2---:R-:W-:Y:S05]  /*94a0*/  @!P0 NANOSLEEP.SYNCS 0x989680 ;  /* 0x009896800000895d */ /* 0x004fea0003900000 */
[----:B------:R-:W2:Y:S02]  /*94b0*/  @!P0 SYNCS.PHASECHK.TRANS64 P0, [R0+URZ], R3 ;  /* 0x00000003000085a7 */ /* 0x000ea400080010ff */
[----:B--2---:R-:W-:Y:S05]  /*94c0*/  @!P0 BRA `(.L_x_238) ;  /* 0xfffffffc00f08947 */ /* 0x004fea000383ffff */
[----:B------:R-:W-:Y:S05]  /*94d0*/  BRA `(.L_x_239) ;  /* 0xffffffac00407947 */ /* 0x000fea000383ffff */
.L_x_82:
[----:B----4-:R-:W-:-:S07]  /*94e0*/  MOV R0, UR5 ;  /* 0x0000000500007c02 */ /* 0x010fce0008000f00 */
.L_x_240:
[----:B-1----:R1:W2:Y:S02]  /*94f0*/  SYNCS.PHASECHK.TRANS64.TRYWAIT P0, [R0+URZ], R3 ;  /* 0x00000003000075a7 */ /* 0x0022a400080011ff */
[----:B--2---:R-:W-:Y:S05]  /*9500*/  @!P0 NANOSLEEP.SYNCS 0x989680 ;  /* 0x009896800000895d */ /* 0x004fea0003900000 */
[----:B------:R-:W2:Y:S02]  /*9510*/  @!P0 SYNCS.PHASECHK.TRANS64 P0, [R0+URZ], R3 ;  /* 0x00000003000085a7 */ /* 0x000ea400080010ff */
[----:B--2---:R-:W-:Y:S05]  /*9520*/  @!P0 BRA `(.L_x_240) ;  /* 0xfffffffc00f08947 */ /* 0x004fea000383ffff */
[----:B------:R-:W-:Y:S05]  /*9530*/  BRA `(.L_x_241) ;  /* 0xffffffac004c7947 */ /* 0x000fea000383ffff */
.L_x_83:
[----:B----4-:R-:W-:-:S07]  /*9540*/  MOV R0, UR5 ;  /* 0x0000000500007c02 */ /* 0x010fce0008000f00 */
.L_x_242:
[----:B-1----:R1:W2:Y:S02]  /*9550*/  SYNCS.PHASECHK.TRANS64.TRYWAIT P0, [R0+URZ], R3 ;  /* 0x00000003000075a7 */ /* 0x0022a400080011ff */
[----:B--2---:R-:W-:Y:S05]  /*9560*/  @!P0 NANOSLEEP.SYNCS 0x989680 ;  /* 0x009896800000895d */ /* 0x004fea0003900000 */
[----:B------:R-:W2:Y:S02]  /*9570*/  @!P0 SYNCS.PHASECHK.TRANS64 P0, [R0+URZ], R3 ;  /* 0x00000003000085a7 */ /* 0x000ea400080010ff */
[----:B--2---:R-:W-:Y:S05]  /*9580*/  @!P0 BRA `(.L_x_242) ;  /* 0xfffffffc00f08947 */ /* 0x004fea000383ffff */
[----:B------:R-:W-:Y:S05]  /*9590*/  BRA `(.L_x_243) ;  /* 0xffffffac00587947 */ /* 0x000fea000383ffff */
.L_x_84:
[----:B----4-:R-:W-:-:S07]  /*95a0*/  MOV R0, UR5 ;  /* 0x0000000500007c02 */ /* 0x010fce0008000f00 */
.L_x_244:
[----:B-1----:R1:W2:Y:S02]  /*95b0*/  SYNCS.PHASECHK.TRANS64.TRYWAIT P0, [R0+URZ], R3 ;  /* 0x00000003000075a7 */ /* 0x0022a400080011ff */
[----:B--2---:R-:W-:Y:S05]  /*95c0*/  @!P0 NANOSLEEP.SYNCS 0x989680 ;  /* 0x009896800000895d */ /* 0x004fea0003900000 */
[----:B------:R-:W2:Y:S02]  /*95d0*/  @!P0 SYNCS.PHASECHK.TRANS64 P0, [R0+URZ], R3 ;  /* 0x00000003000085a7 */ /* 0x000ea400080010ff */
[----:B--2---:R-:W-:Y:S05]  /*95e0*/  @!P0 BRA `(.L_x_244) ;  /* 0xfffffffc00f08947 */ /* 0x004fea000383ffff */
[----:B------:R-:W-:Y:S05]  /*95f0*/  BRA `(.L_x_245) ;  /* 0xffffffac00647947 */ /* 0x000fea000383ffff */
.L_x_85:
[----:B----4-:R-:W-:-:S07]  /*9600*/  MOV R0, UR5 ;  /* 0x0000000500007c02 */ /* 0x010fce0008000f00 */
.L_x_246:
[----:B-1----:R1:W2:Y:S02]  /*9610*/  SYNCS.PHASECHK.TRANS64.TRYWAIT P0, [R0+URZ], R3 ;  /* 0x00000003000075a7 */ /* 0x0022a400080011ff */
[----:B--2---:R-:W-:Y:S05]  /*9620*/  @!P0 NANOSLEEP.SYNCS 0x989680 ;  /* 0x009896800000895d */ /* 0x004fea0003900000 */
[----:B------:R-:W2:Y:S02]  /*9630*/  @!P0 SYNCS.PHASECHK.TRANS64 P0, [R0+URZ], R3 ;  /* 0x00000003000085a7 */ /* 0x000ea400080010ff */
[----:B--2---:R-:W-:Y:S05]  /*9640*/  @!P0 BRA `(.L_x_246) ;  /* 0xfffffffc00f08947 */ /* 0x004fea000383ffff */
[----:B------:R-:W-:Y:S05]  /*9650*/  BRA `(.L_x_247) ;  /* 0xffffffac00707947 */ /* 0x000fea000383ffff */
.L_x_86:
[----:B----4-:R-:W-:-:S07]  /*9660*/  MOV R0, UR5 ;  /* 0x0000000500007c02 */ /* 0x010fce0008000f00 */
.L_x_248:
[----:B-1----:R1:W2:Y:S02]  /*9670*/  SYNCS.PHASECHK.TRANS64.TRYWAIT P0, [R0+URZ], R3 ;  /* 0x00000003000075a7 */ /* 0x0022a400080011ff */
[----:B--2---:R-:W-:Y:S05]  /*9680*/  @!P0 NANOSLEEP.SYNCS 0x989680 ;  /* 0x009896800000895d */ /* 0x004fea0003900000 */
[----:B------:R-:W2:Y:S02]  /*9690*/  @!P0 SYNCS.PHASECHK.TRANS64 P0, [R0+URZ], R3 ;  /* 0x00000003000085a7 */ /* 0x000ea400080010ff */
[----:B--2---:R-:W-:Y:S05]  /*96a0*/  @!P0 BRA `(.L_x_248) ;  /* 0xfffffffc00f08947 */ /* 0x004fea000383ffff */
[----:B------:R-:W-:Y:S05]  /*96b0*/  BRA `(.L_x_249) ;  /* 0xffffffac007c7947 */ /* 0x000fea000383ffff */
.L_x_87:
[----:B----4-:R-:W-:-:S07]  /*96c0*/  MOV R0, UR5 ;  /* 0x0000000500007c02 */ /* 0x010fce0008000f00 */
.L_x_250:
[----:B-1----:R1:W2:Y:S02]  /*96d0*/  SYNCS.PHASECHK.TRANS64.TRYWAIT P0, [R0+URZ], R3 ;  /* 0x00000003000075a7 */ /* 0x0022a400080011ff */
[----:B--2---:R-:W-:Y:S05]  /*96e0*/  @!P0 NANOSLEEP.SYNCS 0x989680 ;  /* 0x009896800000895d */ /* 0x004fea0003900000 */
[----:B------:R-:W2:Y:S02]  /*96f0*/  @!P0 SYNCS.PHASECHK.TRANS64 P0, [R0+URZ], R3 ;  /* 0x00000003000085a7 */ /* 0x000ea400080010ff */
[----:B--2---:R-:W-:Y:S05]  /*9700*/  @!P0 BRA `(.L_x_250) ;  /* 0xfffffffc00f08947 */ /* 0x004fea000383ffff */
[----:B------:R-:W-:Y:S05]  /*9710*/  BRA `(.L_x_251) ;  /* 0xffffffac00887947 */ /* 0x000fea000383ffff */
.L_x_88:
[----:B----4-:R-:W-:-:S07]  /*9720*/  MOV R0, UR5 ;  /* 0x0000000500007c02 */ /* 0x010fce0008000f00 */
.L_x_252:
[----:B-1----:R1:W2:Y:S02]  /*9730*/  SYNCS.PHASECHK.TRANS64.TRYWAIT P0, [R0+URZ], R3 ;  /* 0x00000003000075a7 */ /* 0x0022a400080011ff */
[----:B--2---:R-:W-:Y:S05]  /*9740*/  @!P0 NANOSLEEP.SYNCS 0x989680 ;  /* 0x009896800000895d */ /* 0x004fea0003900000 */
[----:B------:R-:W2:Y:S02]  /*9750*/  @!P0 SYNCS.PHASECHK.TRANS64 P0, [R0+URZ], R3 ;  /* 0x00000003000085a7 */ /* 0x000ea400080010ff */
[----:B--2---:R-:W-:Y:S05]  /*9760*/  @!P0 BRA `(.L_x_252) ;  /* 0xfffffffc00f08947 */ /* 0x004fea000383ffff */
[----:B------:R-:W-:Y:S05]  /*9770*/  BRA `(.L_x_253) ;  /* 0xffffffac00947947 */ /* 0x000fea000383ffff */
.L_x_89:
[----:B----4-:R-:W-:-:S07]  /*9780*/  MOV R0, UR5 ;  /* 0x0000000500007c02 */ /* 0x010fce0008000f00 */
.L_x_254:
[----:B-1----:R1:W2:Y:S02]  /*9790*/  SYNCS.PHASECHK.TRANS64.TRYWAIT P0, [R0+URZ], R3 ;  /* 0x00000003000075a7 */ /* 0x0022a400080011ff */
[----:B--2---:R-:W-:Y:S05]  /*97a0*/  @!P0 NANOSLEEP.SYNCS 0x989680 ;  /* 0x009896800000895d */ /* 0x004fea0003900000 */
[----:B------:R-:W2:Y:S02]  /*97b0*/  @!P0 SYNCS.PHASECHK.TRANS64 P0, [R0+URZ], R3 ;  /* 0x00000003000085a7 */ /* 0x000ea400080010ff */
[----:B--2---:R-:W-:Y:S05]  /*97c0*/  @!P0 BRA `(.L_x_254) ;  /* 0xfffffffc00f08947 */ /* 0x004fea000383ffff */
[----:B------:R-:W-:Y:S05]  /*97d0*/  BRA `(.L_x_255) ;  /* 0xffffffac00a07947 */ /* 0x000fea000383ffff */
.L_x_92:
[----:B-1----:R1:W2:Y:S02]  /*97e0*/  SYNCS.PHASECHK.TRANS64.TRYWAIT P0, [R0+URZ+0x3e0], R5 ;  /* 0x0003e005000075a7 */ /* 0x0022a400080011ff */
[----:B--2---:R-:W-:Y:S05]  /*97f0*/  @!P0 NANOSLEEP.SYNCS 0x989680 ;  /* 0x009896800000895d */ /* 0x004fea0003900000 */
[----:B------:R-:W2:Y:S02]  /*9800*/  @!P0 SYNCS.PHASECHK.TRANS64 P0, [R0+URZ+0x3e0], R5 ;  /* 0x0003e005000085a7 */ /* 0x000ea400080010ff */
[----:B--2---:R-:W-:Y:S05]  /*9810*/  @!P0 BRA `(.L_x_92) ;  /* 0xfffffffc00f08947 */ /* 0x004fea000383ffff */
[----:B------:R-:W-:Y:S05]  /*9820*/  BRA `(.L_x_256) ;  /* 0xffffffac00fc7947 */ /* 0x000fea000383ffff */
.L_x_93:
[----:B------:R-:W-:-:S07]  /*9830*/  MOV R0, UR5 ;  /* 0x0000000500007c02 */ /* 0x000fce0008000f00 */
.L_x_257:
[----:B-1----:R1:W2:Y:S02]  /*9840*/  SYNCS.PHASECHK.TRANS64.TRYWAIT P0, [R0+URZ+0x390], R5 ;  /* 0x00039005000075a7 */ /* 0x0022a400080011ff */
[----:B--2---:R-:W-:Y:S05]  /*9850*/  @!P0 NANOSLEEP.SYNCS 0x989680 ;  /* 0x009896800000895d */ /* 0x004fea0003900000 */
[----:B------:R-:W2:Y:S02]  /*9860*/  @!P0 SYNCS.PHASECHK.TRANS64 P0, [R0+URZ+0x390], R5 ;  /* 0x00039005000085a7 */ /* 0x000ea400080010ff */
[----:B--2---:R-:W-:Y:S05]  /*9870*/  @!P0 BRA `(.L_x_257) ;  /* 0xfffffffc00f08947 */ /* 0x004fea000383ffff */
[----:B------:R-:W-:Y:S05]  /*9880*/  BRA `(.L_x_258) ;  /* 0xffffffb0000c7947 */ /* 0x000fea000383ffff */
.L_x_94:
[----:B-1----:R1:W2:Y:S02]  /*9890*/  SYNCS.PHASECHK.TRANS64.TRYWAIT P1, [R0+URZ+0x380], R5 ;  /* 0x00038005000075a7 */ /* 0x0022a400080211ff */
[----:B--2---:R-:W-:Y:S05]  /*98a0*/  @!P1 NANOSLEEP.SYNCS 0x989680 ;  /* 0x009896800000995d */ /* 0x004fea0003900000 */
[----:B------:R-:W2:Y:S02]  /*98b0*/  @!P1 SYNCS.PHASECHK.TRANS64 P1, [R0+URZ+0x380], R5 ;  /* 0x00038005000095a7 */ /* 0x000ea400080210ff */
[----:B--2---:R-:W-:Y:S05]  /*98c0*/  @!P1 BRA `(.L_x_94) ;  /* 0xfffffffc00f09947 */ /* 0x004fea000383ffff */
[----:B------:R-:W-:Y:S05]  /*98d0*/  BRA `(.L_x_259) ;  /* 0xffffffb0003c7947 */ /* 0x000fea000383ffff */
.L_x_97:
[----:B------:R-:W-:-:S07]  /*98e0*/  MOV R0, UR5 ;  /* 0x0000000500007c02 */ /* 0x000fce0008000f00 */
.L_x_260:
[----:B-1----:R1:W2:Y:S02]  /*98f0*/  SYNCS.PHASECHK.TRANS64.TRYWAIT P0, [R0+URZ+0x390], R3 ;  /* 0x00039003000075a7 */ /* 0x0022a400080011ff */
[----:B--2---:R-:W-:Y:S05]  /*9900*/  @!P0 NANOSLEEP.SYNCS 0x989680 ;  /* 0x009896800000895d */ /* 0x004fea0003900000 */
[----:B------:R-:W2:Y:S02]  /*9910*/  @!P0 SYNCS.PHASECHK.TRANS64 P0, [R0+URZ+0x390], R3 ;  /* 0x00039003000085a7 */ /* 0x000ea400080010ff */
[----:B--2---:R-:W-:Y:S05]  /*9920*/  @!P0 BRA `(.L_x_260) ;  /* 0xfffffffc00f08947 */ /* 0x004fea000383ffff */
[----:B------:R-:W-:Y:S05]  /*9930*/  BRA `(.L_x_96) ;  /* 0xffffffb000907947 */ /* 0x000fea000383ffff */
.L_x_104:
[----:B-1----:R1:W2:Y:S02]  /*9940*/  SYNCS.PHASECHK.TRANS64.TRYWAIT P1, [R0+URZ+0x380], R5 ;  /* 0x00038005000075a7 */ /* 0x0022a400080211ff */
[----:B--2---:R-:W-:Y:S05]  /*9950*/  @!P1 NANOSLEEP.SYNCS 0x989680 ;  /* 0x009896800000995d */ /* 0x004fea0003900000 */
[----:B------:R-:W2:Y:S02]  /*9960*/  @!P1 SYNCS.PHASECHK.TRANS64 P1, [R0+URZ+0x380], R5 ;  /* 0x00038005000095a7 */ /* 0x000ea400080210ff */
[----:B--2---:R-:W-:Y:S05]  /*9970*/  @!P1 BRA `(.L_x_104) ;  /* 0xfffffffc00f09947 */ /* 0x004fea000383ffff */
[----:B------:R-:W-:Y:S05]  /*9980*/  BRA `(.L_x_261) ;  /* 0xffffffb400e47947 */ /* 0x000fea000383ffff */
.L_x_105:
[----:B------:R-:W-:-:S07]  /*9990*/  MOV R3, UR9 ;  /* 0x0000000900037c02 */ /* 0x000fce0008000f00 */
.L_x_262:
[----:B-1----:R1:W2:Y:S02]  /*99a0*/  SYNCS.PHASECHK.TRANS64.TRYWAIT P0, [R3+URZ+0x3c0], R0 ;  /* 0x0003c000030075a7 */ /* 0x0022a400080011ff */
[----:B--2---:R-:W-:Y:S05]  /*99b0*/  @!P0 NANOSLEEP.SYNCS 0x989680 ;  /* 0x009896800000895d */ /* 0x004fea0003900000 */
[----:B------:R-:W2:Y:S02]  /*99c0*/  @!P0 SYNCS.PHASECHK.TRANS64 P0, [R3+URZ+0x3c0], R0 ;  /* 0x0003c000030085a7 */ /* 0x000ea400080010ff */
[----:B--2---:R-:W-:Y:S05]  /*99d0*/  @!P0 BRA `(.L_x_262) ;  /* 0xfffffffc00f08947 */ /* 0x004fea000383ffff */
[----:B------:R-:W-:Y:S05]  /*99e0*/  BRA `(.L_x_263) ;  /* 0xffffffb800187947 */ /* 0x000fea000383ffff */
.L_x_108:
[----:B------:R-:W-:Y:S07]  /*99f0*/  MOV R0, UR7 ;  /* 0x0000000700007c02 */ /* 0x000fee0008000f00 */
.L_x_264:
[----:B-1----:R1:W2:Y:S02]  /*9a00*/  SYNCS.PHASECHK.TRANS64.TRYWAIT P0, [R0+URZ], R3 ;  /* 0x00000003000075a7 */ /* 0x0022a400080011ff */
[----:B--2---:R-:W-:Y:S05]  /*9a10*/  @!P0 NANOSLEEP.SYNCS 0x989680 ;  /* 0x009896800000895d */ /* 0x004fea0003900000 */
[----:B------:R-:W2:Y:S02]  /*9a20*/  @!P0 SYNCS.PHASECHK.TRANS64 P0, [R0+URZ], R3 ;  /* 0x00000003000085a7 */ /* 0x000ea400080010ff */
[----:B--2---:R-:W-:Y:S05]  /*9a30*/  @!P0 BRA `(.L_x_264) ;  /* 0xfffffffc00f08947 */ /* 0x004fea000383ffff */
[----:B------:R-:W-:Y:S05]  /*9a40*/  BRA `(.L_x_107) ;  /* 0xffffffb800507947 */ /* 0x000fea000383ffff */
.L_x_111:
[----:B------:R-:W-:-:S07]  /*9a50*/  MOV R0, UR5 ;  /* 0x0000000500007c02 */ /* 0x000fce0008000f00 */
.L_x_265:
[----:B--2---:R2:W3:Y:S02]  /*9a60*/  SYNCS.PHASECHK.TRANS64.TRYWAIT P0, [R0+URZ], R3 ;  /* 0x00000003000075a7 */ /* 0x0044e400080011ff */
[----:B---3--:R-:W-:Y:S05]  /*9a70*/  @!P0 NANOSLEEP.SYNCS 0x989680 ;  /* 0x009896800000895d */ /* 0x008fea0003900000 */
[----:B------:R-:W3:Y:S02]  /*9a80*/  @!P0 SYNCS.PHASECHK.TRANS64 P0, [R0+URZ], R3 ;  /* 0x00000003000085a7 */ /* 0x000ee400080010ff */
[----:B---3--:R-:W-:Y:S05]  /*9a90*/  @!P0 BRA `(.L_x_265) ;  /* 0xfffffffc00f08947 */ /* 0x008fea000383ffff */
[----:B------:R-:W-:Y:S05]  /*9aa0*/  BRA `(.L_x_266) ;  /* 0xffffffb800f47947 */ /* 0x000fea000383ffff */
.L_x_112:
[----:B------:R-:W-:-:S07]  /*9ab0*/  MOV R0, UR5 ;  /* 0x0000000500007c02 */ /* 0x000fce0008000f00 */
.L_x_267:
[----:B--2---:R2:W3:Y:S02]  /*9ac0*/  SYNCS.PHASECHK.TRANS64.TRYWAIT P0, [R0+URZ], R3 ;  /* 0x00000003000075a7 */ /* 0x0044e400080011ff */
[----:B---3--:R-:W-:Y:S05]  /*9ad0*/  @!P0 NANOSLEEP.SYNCS 0x989680 ;  /* 0x009896800000895d */ /* 0x008fea0003900000 */
[----:B------:R-:W3:Y:S02]  /*9ae0*/  @!P0 SYNCS.PHASECHK.TRANS64 P0, [R0+URZ], R3 ;  /* 0x00000003000085a7 */ /* 0x000ee400080010ff */
[----:B---3--:R-:W-:Y:S05]  /*9af0*/  @!P0 BRA `(.L_x_267) ;  /* 0xfffffffc00f08947 */ /* 0x008fea000383ffff */
[----:B------:R-:W-:Y:S05]  /*9b00*/  BRA `(.L_x_268) ;  /* 0xffffffbc00007947 */ /* 0x000fea000383ffff */
.L_x_113:
[----:B------:R-:W-:-:S07]  /*9b10*/  MOV R0, UR5 ;  /* 0x0000000500007c02 */ /* 0x000fce0008000f00 */
.L_x_269:
[----:B--2---:R2:W3:Y:S02]  /*9b20*/  SYNCS.PHASECHK.TRANS64.TRYWAIT P0, [R0+URZ], R3 ;  /* 0x00000003000075a7 */ /* 0x0044e400080011ff */
[----:B---3--:R-:W-:Y:S05]  /*9b30*/  @!P0 NANOSLEEP.SYNCS 0x989680 ;  /* 0x009896800000895d */ /* 0x008fea0003900000 */
[----:B------:R-:W3:Y:S02]  /*9b40*/  @!P0 SYNCS.PHASECHK.TRANS64 P0, [R0+URZ], R3 ;  /* 0x00000003000085a7 */ /* 0x000ee400080010ff */
[----:B---3--:R-:W-:Y:S05]  /*9b50*/  @!P0 BRA `(.L_x_269) ;  /* 0xfffffffc00f08947 */ /* 0x008fea000383ffff */
[----:B------:R-:W-:Y:S05]  /*9b60*/  BRA `(.L_x_270) ;  /* 0xffffffbc000c7947 */ /* 0x000fea000383ffff */
.L_x_114:
[----:B------:R-:W-:-:S07]  /*9b70*/  MOV R0, UR7 ;  /* 0x0000000700007c02 */ /* 0x000fce0008000f00 */
.L_x_271:
[----:B--2---:R2:W3:Y:S02]  /*9b80*/  SYNCS.PHASECHK.TRANS64.TRYWAIT P0, [R0+URZ], R3 ;  /* 0x00000003000075a7 */ /* 0x0044e400080011ff */
[----:B---3--:R-:W-:Y:S05]  /*9b90*/  @!P0 NANOSLEEP.SYNCS 0x989680 ;  /* 0x009896800000895d */ /* 0x008fea0003900000 */
[----:B------:R-:W3:Y:S02]  /*9ba0*/  @!P0 SYNCS.PHASECHK.TRANS64 P0, [R0+URZ], R3 ;  /* 0x00000003000085a7 */ /* 0x000ee400080010ff */
[----:B---3--:R-:W-:Y:S05]  /*9bb0*/  @!P0 BRA `(.L_x_271) ;  /* 0xfffffffc00f08947 */ /* 0x008fea000383ffff */
[----:B------:R-:W-:Y:S05]  /*9bc0*/  BRA `(.L_x_272) ;  /* 0xffffffbc00187947 */ /* 0x000fea000383ffff */
.L_x_119:
[----:B---3--:R3:W1:Y:S02]  /*9bd0*/  SYNCS.PHASECHK.TRANS64.TRYWAIT P0, [R0+URZ+0x380], R3 ;  /* 0x00038003000075a7 */ /* 0x00866400080011ff */
[----:B-1----:R-:W-:Y:S05]  /*9be0*/  @!P0 NANOSLEEP.SYNCS 0x989680 ;  /* 0x009896800000895d */ /* 0x002fea0003900000 */
[----:B------:R-:W1:Y:S02]  /*9bf0*/  @!P0 SYNCS.PHASECHK.TRANS64 P0, [R0+URZ+0x380], R3 ;  /* 0x00038003000085a7 */ /* 0x000e6400080010ff */
[----:B-1----:R-:W-:Y:S05]  /*9c00*/  @!P0 BRA `(.L_x_119) ;  /* 0xfffffffc00f08947 */ /* 0x002fea000383ffff */
[----:B------:R-:W-:Y:S05]  /*9c10*/  BRA `(.L_x_273) ;  /* 0xffffffc000147947 */ /* 0x000fea000383ffff */
.L_x_122:
[----:B------:R-:W-:Y:S07]  /*9c20*/  MOV R0, UR6 ;  /* 0x0000000600007c02 */ /* 0x000fee0008000f00 */
.L_x_274:
[----:B-1----:R1:W3:Y:S02]  /*9c30*/  SYNCS.PHASECHK.TRANS64.TRYWAIT P0, [R0+URZ+0x378], R3 ;  /* 0x00037803000075a7 */ /* 0x0022e400080011ff */
[----:B---3--:R-:W-:Y:S05]  /*9c40*/  @!P0 NANOSLEEP.SYNCS 0x989680 ;  /* 0x009896800000895d */ /* 0x008fea0003900000 */
[----:B------:R-:W3:Y:S02]  /*9c50*/  @!P0 SYNCS.PHASECHK.TRANS64 P0, [R0+URZ+0x378], R3 ;  /* 0x00037803000085a7 */ /* 0x000ee400080010ff */
[----:B---3--:R-:W-:Y:S05]  /*9c60*/  @!P0 BRA `(.L_x_274) ;  /* 0xfffffffc00f08947 */ /* 0x008fea000383ffff */
[----:B------:R-:W-:Y:S05]  /*9c70*/  BRA `(.L_x_121) ;  /* 0xffffffc400007947 */ /* 0x000fea000383ffff */
.L_x_125:
[----:B------:R-:W-:Y:S07]  /*9c80*/  MOV R3, UR6 ;  /* 0x0000000600037c02 */ /* 0x000fee0008000f00 */
.L_x_275:
[----:B-1----:R1:W2:Y:S02]  /*9c90*/  SYNCS.PHASECHK.TRANS64.TRYWAIT P2, [R3+URZ+0x368], R26 ;  /* 0x0003681a030075a7 */ /* 0x0022a400080411ff */
[----:B--2---:R-:W-:Y:S05]  /*9ca0*/  @!P2 NANOSLEEP.SYNCS 0x989680 ;  /* 0x009896800000a95d */ /* 0x004fea0003900000 */
[----:B------:R-:W2:Y:S02]  /*9cb0*/  @!P2 SYNCS.PHASECHK.TRANS64 P2, [R3+URZ+0x368], R26 ;  /* 0x0003681a0300a5a7 */ /* 0x000ea400080410ff */
[----:B--2---:R-:W-:Y:S05]  /*9cc0*/  @!P2 BRA `(.L_x_275) ;  /* 0xfffffffc00f0a947 */ /* 0x004fea000383ffff */
[----:B------:R-:W-:Y:S05]  /*9cd0*/  BRA `(.L_x_276) ;  /* 0xffffffc400947947 */ /* 0x000fea000383ffff */
.L_x_128:
[----:B--2---:R2:W4:Y:S02]  /*9ce0*/  SYNCS.PHASECHK.TRANS64.TRYWAIT P0, [R0+URZ+0x380], R3 ;  /* 0x00038003000075a7 */ /* 0x00452400080011ff */
[----:B----4-:R-:W-:Y:S05]  /*9cf0*/  @!P0 NANOSLEEP.SYNCS 0x989680 ;  /* 0x009896800000895d */ /* 0x010fea0003900000 */
[----:B------:R-:W4:Y:S02]  /*9d00*/  @!P0 SYNCS.PHASECHK.TRANS64 P0, [R0+URZ+0x380], R3 ;  /* 0x00038003000085a7 */ /* 0x000f2400080010ff */
[----:B----4-:R-:W-:Y:S05]  /*9d10*/  @!P0 BRA `(.L_x_128) ;  /* 0xfffffffc00f08947 */ /* 0x010fea000383ffff */
[----:B------:R-:W-:Y:S05]  /*9d20*/  BRA `(.L_x_277) ;  /* 0xffffffc800f07947 */ /* 0x000fea000383ffff */
.L_x_139:
[----:B-1----:R-:W-:Y:S04]  /*9d30*/  MOV R0, UR43 ;  /* 0x0000002b00007c02 */ /* 0x002fe80008000f00 */
[----:B------:R1:W2:Y:S03]  /*9d40*/  SYNCS.PHASECHK.TRANS64.TRYWAIT P1, [R0+URZ+0x360], R3 ;  /* 0x00036003000075a7 */ /* 0x0002a600080211ff */
[----:B--2---:R-:W-:Y:S05]  /*9d50*/  @!P1 NANOSLEEP.SYNCS 0x989680 ;  /* 0x009896800000995d */ /* 0x004fea0003900000 */
[----:B------:R-:W2:Y:S02]  /*9d60*/  @!P1 SYNCS.PHASECHK.TRANS64 P1, [R0+URZ+0x360], R3 ;  /* 0x00036003000095a7 */ /* 0x000ea400080210ff */
[----:B--2---:R-:W-:Y:S05]  /*9d70*/  @!P1 BRA `(.L_x_139) ;  /* 0xfffffffc00ec9947 */ /* 0x004fea000383ffff */
[----:B------:R-:W-:Y:S05]  /*9d80*/  BRA `(.L_x_138) ;  /* 0xffffffd400e47947 */ /* 0x000fea000383ffff */
.L_x_141:
[----:B-1----:R1:W4:Y:S02]  /*9d90*/  SYNCS.PHASECHK.TRANS64.TRYWAIT P1, [R92+URZ+0x3a0], R7 ;  /* 0x0003a0075c0075a7 */ /* 0x00232400080211ff */
[----:B----4-:R-:W-:Y:S05]  /*9da0*/  @!P1 NANOSLEEP.SYNCS 0x989680 ;  /* 0x009896800000995d */ /* 0x010fea0003900000 */
[----:B------:R-:W4:Y:S02]  /*9db0*/  @!P1 SYNCS.PHASECHK.TRANS64 P1, [R92+URZ+0x3a0], R7 ;  /* 0x0003a0075c0095a7 */ /* 0x000f2400080210ff */
[----:B----4-:R-:W-:Y:S05]  /*9dc0*/  @!P1 BRA `(.L_x_141) ;  /* 0xfffffffc00f09947 */ /* 0x010fea000383ffff */
[----:B------:R-:W-:Y:S05]  /*9dd0*/  BRA `(.L_x_140) ;  /* 0xffffffd800207947 */ /* 0x000fea000383ffff */
        .weak           $__internal_0_$__cuda_sm10x_tcgen05_guardrail_trap_col_being_dealloced_not_returned_by_alloc
        .type           $__internal_0_$__cuda_sm10x_tcgen05_guardrail_trap_col_being_dealloced_not_returned_by_alloc,@function
        .size           $__internal_0_$__cuda_sm10x_tcgen05_guardrail_trap_col_being_dealloced_not_returned_by_alloc,($__internal_1_$__cuda_sm10x_tcgen05_guardrail_trap_phase_invalid_during_alloc - $__internal_0_$__cuda_sm10x_tcgen05_guardrail_trap_col_being_dealloced_not_returned_by_alloc)
$__internal_0_$__cuda_sm10x_tcgen05_guardrail_trap_col_being_dealloced_not_returned_by_alloc:
[----:B------:R-:W-:Y:S05]  /*9de0*/  BPT.TRAP 0x1 ;  /* 0x000000040000795c */ /* 0x000fea0000300000 */
[----:B------:R-:W-:-:S04]  /*9df0*/  HFMA2 R3, -RZ, RZ, 0, 0 ;  /* 0x00000000ff037431 */ /* 0x000fc800000001ff */
[----:B------:R-:W-:Y:S05]  /*9e00*/  RET.REL.NODEC R2 `(_ZN7cutlass13device_kernelINS_4gemm6kernel13GemmUniversalIN4cute5tupleIJiiiiEEENS1_10collective13CollectiveMmaINS1_35MainloopSm100TmaUmmaWarpSpecializedILi54ELi2ELi4ENS5_IJNS4_1CILi1EEESB_SB_EEEEENS5_IJNSA_ILi64EEESE_NSA_ILi32EEEEEENS_12float_e5m2_tENS5_IJSB_llEEESH_NS5_IJlSB_lEEENS4_8TiledMMAINS4_8MMA_AtomIJNS4_10MMA_TraitsINS4_19SM100_MMA_F8F6F4_SSEJSH_SH_fSE_SE_NS4_17integral_constantINS4_4UMMA5MajorELSQ_1EEENSO_ISQ_LSQ_0EEENSO_INSP_7ScaleInELST_0EEESU_EEEEEENS4_6LayoutISC_NS5_IJNSA_ILi0EEESY_SY_EEEEENS5_IJNS4_10UnderscoreES11_S11_EEEEENS4_13SM90_TMA_LOADENS4_14ComposedLayoutINS4_7SwizzleILi2ELi4ELi3EEENS4_18smem_ptr_flag_bitsILi8EEENSX_INS5_IJSE_NSA_ILi8EEEEEENS5_IJSB_SE_EEEEEEEvNS4_8identityES14_NS15_INS16_ILi1ELi4ELi3EEES19_NSX_INS5_IJS1A_SF_EEENS5_IJSF_SB_EEEEEEEvS1F_EENS_8epilogue10collective18CollectiveEpilogueINS1M_23Sm100TmaWarpSpecializedILi1ELi1ELi32ELb0ELb0EEEJSG_NS5_IJNSX_ISE_SB_EES1R_EEESH_SJ_SH_SJ_NS1M_6fusion15FusionCallbacksIS1Q_NS1T_17LinearCombinationISH_fSH_fLNS_15FloatRoundStyleE2EEESG_S1S_JEEENS4_5SM1004TMEM4LOAD26SM100_TMEM_LOAD_16dp32b32xES14_NS15_IS17_S19_NSX_INS5_IJS1A_SE_EEENS5_IJSE_SB_EEEEEEENS4_39AutoVectorizingCopyWithAssumedAlignmentILi128EEENS4_14SM90_TMA_STOREES26_S28_S28_EEEvvEEEEvNT_6ParamsE) ;  /* 0xffffff60027c7950 */ /* 0x000fea0003c3ffff */
        .weak           $__internal_1_$__cuda_sm10x_tcgen05_guardrail_trap_phase_invalid_during_alloc
        .type           $__internal_1_$__cuda_sm10x_tcgen05_guardrail_trap_phase_invalid_during_alloc,@function
        .size           $__internal_1_$__cuda_sm10x_tcgen05_guardrail_trap_phase_invalid_during_alloc,($__internal_2_$__cuda_sm10x_tcgen05_guardrail_trap_unallocated_columns_being_dealloced - $__internal_1_$__cuda_sm10x_tcgen05_guardrail_trap_phase_invalid_during_alloc)
$__internal_1_$__cuda_sm10x_tcgen05_guardrail_trap_phase_invalid_during_alloc:
[----:B------:R-:W-:Y:S05]  /*9e10*/  BPT.TRAP 0x1 ;  /* 0x000000040000795c */ /* 0x000fea0000300000 */
[----:B------:R-:W-:-:S04]  /*9e20*/  MOV R3, 0x0 ;  /* 0x0000000000037802 */ /* 0x000fc80000000f00 */
[----:B------:R-:W-:Y:S05]  /*9e30*/  RET.REL.NODEC R2 `(_ZN7cutlass13device_kernelINS_4gemm6kernel13GemmUniversalIN4cute5tupleIJiiiiEEENS1_10collective13CollectiveMmaINS1_35MainloopSm100TmaUmmaWarpSpecializedILi54ELi2ELi4ENS5_IJNS4_1CILi1EEESB_SB_EEEEENS5_IJNSA_ILi64EEESE_NSA_ILi32EEEEEENS_12float_e5m2_tENS5_IJSB_llEEESH_NS5_IJlSB_lEEENS4_8TiledMMAINS4_8MMA_AtomIJNS4_10MMA_TraitsINS4_19SM100_MMA_F8F6F4_SSEJSH_SH_fSE_SE_NS4_17integral_constantINS4_4UMMA5MajorELSQ_1EEENSO_ISQ_LSQ_0EEENSO_INSP_7ScaleInELST_0EEESU_EEEEEENS4_6LayoutISC_NS5_IJNSA_ILi0EEESY_SY_EEEEENS5_IJNS4_10UnderscoreES11_S11_EEEEENS4_13SM90_TMA_LOADENS4_14ComposedLayoutINS4_7SwizzleILi2ELi4ELi3EEENS4_18smem_ptr_flag_bitsILi8EEENSX_INS5_IJSE_NSA_ILi8EEEEEENS5_IJSB_SE_EEEEEEEvNS4_8identityES14_NS15_INS16_ILi1ELi4ELi3EEES19_NSX_INS5_IJS1A_SF_EEENS5_IJSF_SB_EEEEEEEvS1F_EENS_8epilogue10collective18CollectiveEpilogueINS1M_23Sm100TmaWarpSpecializedILi1ELi1ELi32ELb0ELb0EEEJSG_NS5_IJNSX_ISE_SB_EES1R_EEESH_SJ_SH_SJ_NS1M_6fusion15FusionCallbacksIS1Q_NS1T_17LinearCombinationISH_fSH_fLNS_15FloatRoundStyleE2EEESG_S1S_JEEENS4_5SM1004TMEM4LOAD26SM100_TMEM_LOAD_16dp32b32xES14_NS15_IS17_S19_NSX_INS5_IJS1A_SE_EEENS5_IJSE_SB_EEEEEEENS4_39AutoVectorizingCopyWithAssumedAlignmentILi128EEENS4_14SM90_TMA_STOREES26_S28_S28_EEEvvEEEEvNT_6ParamsE) ;  /* 0xffffff6002707950 */ /* 0x000fea0003c3ffff */
        .weak           $__internal_2_$__cuda_sm10x_tcgen05_guardrail_trap_unallocated_columns_being_dealloced
        .type           $__internal_2_$__cuda_sm10x_tcgen05_guardrail_trap_unallocated_columns_being_dealloced,@function
        .size           $__internal_2_$__cuda_sm10x_tcgen05_guardrail_trap_unallocated_columns_being_dealloced,(.L_x_279 - $__internal_2_$__cuda_sm10x_tcgen05_guardrail_trap_unallocated_columns_being_dealloced)
$__internal_2_$__cuda_sm10x_tcgen05_guardrail_trap_unallocated_columns_being_dealloced:
[----:B------:R-:W-:Y:S05]  /*9e40*/  BPT.TRAP 0x1 ;  /* 0x000000040000795c */ /* 0x000fea0000300000 */
[----:B------:R-:W-:-:S04]  /*9e50*/  HFMA2 R3, -RZ, RZ, 0, 0 ;  /* 0x00000000ff037431 */ /* 0x000fc800000001ff */
[----:B------:R-:W-:Y:S05]  /*9e60*/  RET.REL.NODEC R2 `(_ZN7cutlass13device_kernelINS_4gemm6kernel13GemmUniversalIN4cute5tupleIJiiiiEEENS1_10collective13CollectiveMmaINS1_35MainloopSm100TmaUmmaWarpSpecializedILi54ELi2ELi4ENS5_IJNS4_1CILi1EEESB_SB_EEEEENS5_IJNSA_ILi64EEESE_NSA_ILi32EEEEEENS_12float_e5m2_tENS5_IJSB_llEEESH_NS5_IJlSB_lEEENS4_8TiledMMAINS4_8MMA_AtomIJNS4_10MMA_TraitsINS4_19SM100_MMA_F8F6F4_SSEJSH_SH_fSE_SE_NS4_17integral_constantINS4_4UMMA5MajorELSQ_1EEENSO_ISQ_LSQ_0EEENSO_INSP_7ScaleInELST_0EEESU_EEEEEENS4_6LayoutISC_NS5_IJNSA_ILi0EEESY_SY_EEEEENS5_IJNS4_10UnderscoreES11_S11_EEEEENS4_13SM90_TMA_LOADENS4_14ComposedLayoutINS4_7SwizzleILi2ELi4ELi3EEENS4_18smem_ptr_flag_bitsILi8EEENSX_INS5_IJSE_NSA_ILi8EEEEEENS5_IJSB_SE_EEEEEEEvNS4_8identityES14_NS15_INS16_ILi1ELi4ELi3EEES19_NSX_INS5_IJS1A_SF_EEENS5_IJSF_SB_EEEEEEEvS1F_EENS_8epilogue10collective18CollectiveEpilogueINS1M_23Sm100TmaWarpSpecializedILi1ELi1ELi32ELb0ELb0EEEJSG_NS5_IJNSX_ISE_SB_EES1R_EEESH_SJ_SH_SJ_NS1M_6fusion15FusionCallbacksIS1Q_NS1T_17LinearCombinationISH_fSH_fLNS_15FloatRoundStyleE2EEESG_S1S_JEEENS4_5SM1004TMEM4LOAD26SM100_TMEM_LOAD_16dp32b32xES14_NS15_IS17_S19_NSX_INS5_IJS1A_SE_EEENS5_IJSE_SB_EEEEEEENS4_39AutoVectorizingCopyWithAssumedAlignmentILi128EEENS4_14SM90_TMA_STOREES26_S28_S28_EEEvvEEEEvNT_6ParamsE) ;  /* 0xffffff6002647950 */ /* 0x000fea0003c3ffff */
.L_x_278:
[----:B------:R-:W-:-:S00]  /*9e70*/  BRA `(.L_x_278) ;  /* 0xfffffffc00fc7947 */ /* 0x000fc0000383ffff */
[----:B------:R-:W-:-:S00]  /*9e80*/  NOP ;  /* 0x0000000000007918 */ /* 0x000fc00000000000 */
[----:B------:R-:W-:-:S00]  /*9e90*/  NOP ;  /* 0x0000000000007918 */ /* 0x000fc00000000000 */
[----:B------:R-:W-:-:S00]  /*9ea0*/  NOP ;  /* 0x0000000000007918 */ /* 0x000fc00000000000 */
[----:B------:R-:W-:-:S00]  /*9eb0*/  NOP ;  /* 0x0000000000007918 */ /* 0x000fc00000000000 */
[----:B------:R-:W-:-:S00]  /*9ec0*/  NOP ;  /* 0x0000000000007918 */ /* 0x000fc00000000000 */
[----:B------:R-:W-:-:S00]  /*9ed0*/  NOP ;  /* 0x0000000000007918 */ /* 0x000fc00000000000 */
[----:B------:R-:W-:-:S00]  /*9ee0*/  NOP ;  /* 0x0000000000007918 */ /* 0x000fc00000000000 */
[----:B------:R-:W-:-:S00]  /*9ef0*/  NOP ;  /* 0x0000000000007918 */ /* 0x000fc00000000000 */
.L_x_279:


//--------------------- .nv.global.init           --------------------------
	.section	.nv.global.init,"aw",@progbits
.nv.global.init:
	.type		$str$27,@object
	.size		$str$27,($str$28 - $str$27)
$str$27:
        /*0000*/ 	.byte	0x28, 0x61, 0x64, 0x64, 0x72, 0x65, 0x73, 0x73, 0x20, 0x26, 0x20, 0x6d, 0x61, 0x73, 0x6b, 0x29
        /*0010*/ 	.byte	0x20, 0x3d, 0x3d, 0x20, 0x30, 0x00
	.type		$str$28,@object
	.size		$str$28,($str$26 - $str$28)
$str$28:
        /*0016*/ 	.byte	0x2f, 0x74, 0x6d, 0x70, 0x2f, 0x63, 0x75, 0x74, 0x6c, 0x61, 0x73, 0x73, 0x5f, 0x73, 0x77, 0x65
        /*0026*/ 	.byte	0x65, 0x70, 0x5f, 0x73, 0x72, 0x63, 0x2f, 0x69, 0x6e, 0x63, 0x6c, 0x75, 0x64, 0x65, 0x2f, 0x63
        /*0036*/ 	.byte	0x75, 0x74, 0x65, 0x2f, 0x70, 0x6f, 0x69, 0x6e, 0x74, 0x65, 0x72, 0x5f, 0x66, 0x6c, 0x61, 0x67
        /*0046*/ 	.byte	0x67, 0x65, 0x64, 0x2e, 0x68, 0x70, 0x70, 0x00
	.type		$str$26,@object
	.size		$str$26,($str$25 - $str$26)
$str$26:
        /*004e*/ 	.byte	0x2f, 0x74, 0x6d, 0x70, 0x2f, 0x63, 0x75, 0x74, 0x6c, 0x61, 0x73, 0x73, 0x5f, 0x73, 0x77, 0x65
        /*005e*/ 	.byte	0x65, 0x70, 0x5f, 0x73, 0x72, 0x63, 0x2f, 0x69, 0x6e, 0x63, 0x6c, 0x75, 0x64, 0x65, 0x2f, 0x63
        /*006e*/ 	.byte	0x75, 0x74, 0x65, 0x2f, 0x61, 0x74, 0x6f, 0x6d, 0x2f, 0x63, 0x6f, 0x70, 0x79, 0x5f, 0x74, 0x72
        /*007e*/ 	.byte	0x61, 0x69, 0x74, 0x73, 0x5f, 0x73, 0x6d, 0x31, 0x30, 0x30, 0x2e, 0x68, 0x70, 0x70, 0x00
	.type		$str$25,@object
	.size		$str$25,(__unnamed_1 - $str$25)
$str$25:
        /*008d*/ 	.byte	0x28, 0x28, 0x75, 0x69, 0x6e, 0x74, 0x33, 0x32, 0x5f, 0x74, 0x28, 0x74, 0x68, 0x72, 0x65, 0x61
        /*009d*/ 	.byte	0x64, 0x49, 0x64, 0x78, 0x2e, 0x78, 0x29, 0x20, 0x2f, 0x20, 0x33, 0x32, 0x29, 0x20, 0x25, 0x20
        /*00ad*/ 	.byte	0x34, 0x29, 0x20, 0x3d, 0x3d, 0x20, 0x28, 0x28, 0x28, 0x74, 0x6d, 0x65, 0x6d, 0x5f, 0x61, 0x64
        /*00bd*/ 	.byte	0x64, 0x72, 0x20, 0x3e, 0x3e, 0x20, 0x31, 0x36, 0x29, 0x20, 0x2f, 0x20, 0x33, 0x32, 0x29, 0x20
        /*00cd*/ 	.byte	0x25, 0x20, 0x34, 0x29, 0x00
	.type		__unnamed_1,@object
	.size		__unnamed_1,(__unnamed_2 - __unnamed_1)
__unnamed_1:
        /*00d2*/ 	.byte	0x61, 0x75, 0x74, 0x6f, 0x20, 0x63, 0x75, 0x74, 0x65, 0x3a, 0x3a, 0x61, 0x73, 0x5f, 0x70, 0x6f
        /* <DEDUP_REMOVED lines=24> */
        /*0262*/ 	.byte	0x3c, 0x34, 0x30, 0x39, 0x36, 0x3e, 0x3e, 0x3e, 0x3e, 0x5d, 0x00
	.type		__unnamed_2,@object
	.size		__unnamed_2,(.L_2 - __unnamed_2)
__unnamed_2:
        /* <DEDUP_REMOVED lines=40> */
        /*04ed*/ 	.byte	0x74, 0x65, 0x3a, 0x3a, 0x43, 0x3c, 0x30, 0x3e, 0x3e, 0x3e, 0x3e, 0x5d, 0x00
.L_2:


//--------------------- .nv.shared._ZN7cutlass13device_kernelINS_4gemm6kernel13GemmUniversalIN4cute5tupleIJiiiiEEENS1_10collective13CollectiveMmaINS1_35MainloopSm100TmaUmmaWarpSpecializedILi54ELi2ELi4ENS5_IJNS4_1CILi1EEESB_SB_EEEEENS5_IJNSA_ILi64EEESE_NSA_ILi32EEEEEENS_12float_e5m2_tENS5_IJSB_llEEESH_NS5_IJlSB_lEEENS4_8TiledMMAINS4_8MMA_AtomIJNS4_10MMA_TraitsINS4_19SM100_MMA_F8F6F4_SSEJSH_SH_fSE_SE_NS4_17integral_constantINS4_4UMMA5MajorELSQ_1EEENSO_ISQ_LSQ_0EEENSO_INSP_7ScaleInELST_0EEESU_EEEEEENS4_6LayoutISC_NS5_IJNSA_ILi0EEESY_SY_EEEEENS5_IJNS4_10UnderscoreES11_S11_EEEEENS4_13SM90_TMA_LOADENS4_14ComposedLayoutINS4_7SwizzleILi2ELi4ELi3EEENS4_18smem_ptr_flag_bitsILi8EEENSX_INS5_IJSE_NSA_ILi8EEEEEENS5_IJSB_SE_EEEEEEEvNS4_8identityES14_NS15_INS16_ILi1ELi4ELi3EEES19_NSX_INS5_IJS1A_SF_EEENS5_IJSF_SB_EEEEEEEvS1F_EENS_8epilogue10collective18CollectiveEpilogueINS1M_23Sm100TmaWarpSpecializedILi1ELi1ELi32ELb0ELb0EEEJSG_NS5_IJNSX_ISE_SB_EES1R_EEESH_SJ_SH_SJ_NS1M_6fusion15FusionCallbacksIS1Q_NS1T_17LinearCombinationISH_fSH_fLNS_15FloatRoundStyleE2EEESG_S1S_JEEENS4_5SM1004TMEM4LOAD26SM100_TMEM_LOAD_16dp32b32xES14_NS15_IS17_S19_NSX_INS5_IJS1A_SE_EEENS5_IJSE_SB_EEEEEEENS4_39AutoVectorizingCopyWithAssumedAlignmentILi128EEENS4_14SM90_TMA_STOREES26_S28_S28_EEEvvEEEEvNT_6ParamsE --------------------------
	.section	.nv.shared._ZN7cutlass13device_kernelINS_4gemm6kernel13GemmUniversalIN4cute5tupleIJiiiiEEENS1_10collective13CollectiveMmaINS1_35MainloopSm100TmaUmmaWarpSpecializedILi54ELi2ELi4ENS5_IJNS4_1CILi1EEESB_SB_EEEEENS5_IJNSA_ILi64EEESE_NSA_ILi32EEEEEENS_12float_e5m2_tENS5_IJSB_llEEESH_NS5_IJlSB_lEEENS4_8TiledMMAINS4_8MMA_AtomIJNS4_10MMA_TraitsINS4_19SM100_MMA_F8F6F4_SSEJSH_SH_fSE_SE_NS4_17integral_constantINS4_4UMMA5MajorELSQ_1EEENSO_ISQ_LSQ_0EEENSO_INSP_7ScaleInELST_0EEESU_EEEEEENS4_6LayoutISC_NS5_IJNSA_ILi0EEESY_SY_EEEEENS5_IJNS4_10UnderscoreES11_S11_EEEEENS4_13SM90_TMA_LOADENS4_14ComposedLayoutINS4_7SwizzleILi2ELi4ELi3EEENS4_18smem_ptr_flag_bitsILi8EEENSX_INS5_IJSE_NSA_ILi8EEEEEENS5_IJSB_SE_EEEEEEEvNS4_8identityES14_NS15_INS16_ILi1ELi4ELi3EEES19_NSX_INS5_IJS1A_SF_EEENS5_IJSF_SB_EEEEEEEvS1F_EENS_8epilogue10collective18CollectiveEpilogueINS1M_23Sm100TmaWarpSpecializedILi1ELi1ELi32ELb0ELb0EEEJSG_NS5_IJNSX_ISE_SB_EES1R_EEESH_SJ_SH_SJ_NS1M_6fusion15FusionCallbacksIS1Q_NS1T_17LinearCombinationISH_fSH_fLNS_15FloatRoundStyleE2EEESG_S1S_JEEENS4_5SM1004TMEM4LOAD26SM100_TMEM_LOAD_16dp32b32xES14_NS15_IS17_S19_NSX_INS5_IJS1A_SE_EEENS5_IJSE_SB_EEEEEEENS4_39AutoVectorizingCopyWithAssumedAlignmentILi128EEENS4_14SM90_TMA_STOREES26_S28_S28_EEEvvEEEEvNT_6ParamsE,"aw",@nobits
	.sectionflags	@""
	.align	16
	.zero		1024


//--------------------- .nv.shared.reserved.0     --------------------------
	.section	.nv.shared.reserved.0,"aw",@nobits
	.weak		__nv_reservedSMEM_offset_0_alias
	.size		__nv_reservedSMEM_offset_0_alias, 0, 64
	.other		__nv_reservedSMEM_offset_0_alias,@"STO_CUDA_RESERVED_SHARED STV_DEFAULT"
__nv_reservedSMEM_offset_0_alias:
	.zero		0
.nv.shared.reserved.0:
	.zero		64
	.weak		__nv_reservedSMEM_tcgen05_partition
	.type		__nv_reservedSMEM_tcgen05_partition,@object
	.size		__nv_reservedSMEM_tcgen05_partition,(.L_0 - __nv_reservedSMEM_tcgen05_partition)
__nv_reservedSMEM_tcgen05_partition:
	.zero		32
.L_0:


//--------------------- .nv.global                --------------------------
	.section	.nv.global,"aw",@nobits
.nv.global:
	.type		_ZN40_INTERNAL_eaf4d68b_4_k_cu_05ddd80d_297784cute1_E,@object
	.size		_ZN40_INTERNAL_eaf4d68b_4_k_cu_05ddd80d_297784cute1_E,(_ZN40_INTERNAL_eaf4d68b_4_k_cu_05ddd80d_297784cuda3std3__45__cpo6cbeginE - _ZN40_INTERNAL_eaf4d68b_4_k_cu_05ddd80d_297784cute1_E)
_ZN40_INTERNAL_eaf4d68b_4_k_cu_05ddd80d_297784cute1_E:
	.zero		1
	.type		_ZN40_INTERNAL_eaf4d68b_4_k_cu_05ddd80d_297784cuda3std3__45__cpo6cbeginE,@object
	.size		_ZN40_INTERNAL_eaf4d68b_4_k_cu_05ddd80d_297784cuda3std3__45__cpo6cbeginE,(_ZN40_INTERNAL_eaf4d68b_4_k_cu_05ddd80d_297784cuda3std3__48in_placeE - _ZN40_INTERNAL_eaf4d68b_4_k_cu_05ddd80d_297784cuda3std3__45__cpo6cbeginE)
_ZN40_INTERNAL_eaf4d68b_4_k_cu_05ddd80d_297784cuda3std3__45__cpo6cbeginE:
	.zero		1
	.type		_ZN40_INTERNAL_eaf4d68b_4_k_cu_05ddd80d_297784cuda3std3__48in_placeE,@object
	.size		_ZN40_INTERNAL_eaf4d68b_4_k_cu_05ddd80d_297784cuda3std3__48in_placeE,(_ZN40_INTERNAL_eaf4d68b_4_k_cu_05ddd80d_297784cuda3std6ranges3__45__cpo9iter_moveE - _ZN40_INTERNAL_eaf4d68b_4_k_cu_05ddd80d_297784cuda3std3__48in_placeE)
_ZN40_INTERNAL_eaf4d68b_4_k_cu_05ddd80d_297784cuda3std3__48in_placeE:
	.zero		1
	.type		_ZN40_INTERNAL_eaf4d68b_4_k_cu_05ddd80d_297784cuda3std6ranges3__45__cpo9iter_moveE,@object
	.size		_ZN40_INTERNAL_eaf4d68b_4_k_cu_05ddd80d_297784cuda3std6ranges3__45__cpo9iter_moveE,(_ZN40_INTERNAL_eaf4d68b_4_k_cu_05ddd80d_297784cuda3std3__45__cpo5beginE - _ZN40_INTERNAL_eaf4d68b_4_k_cu_05ddd80d_297784cuda3std6ranges3__45__cpo9iter_moveE)
_ZN40_INTERNAL_eaf4d68b_4_k_cu_05ddd80d_297784cuda3std6ranges3__45__cpo9iter_moveE:
	.zero		1
	.type		_ZN40_INTERNAL_eaf4d68b_4_k_cu_05ddd80d_297784cuda3std3__45__cpo5beginE,@object
	.size		_ZN40_INTERNAL_eaf4d68b_4_k_cu_05ddd80d_297784cuda3std3__45__cpo5beginE,(_ZN40_INTERNAL_eaf4d68b_4_k_cu_05ddd80d_297784cuda3std3__442_GLOBAL__N__eaf4d68b_4_k_cu_05ddd80d_297786ignoreE - _ZN40_INTERNAL_eaf4d68b_4_k_cu_05ddd80d_297784cuda3std3__45__cpo5beginE)
_ZN40_INTERNAL_eaf4d68b_4_k_cu_05ddd80d_297784cuda3std3__45__cpo5beginE:
	.zero		1
	.type		_ZN40_INTERNAL_eaf4d68b_4_k_cu_05ddd80d_297784cuda3std3__442_GLOBAL__N__eaf4d68b_4_k_cu_05ddd80d_297786ignoreE,@object
	.size		_ZN40_INTERNAL_eaf4d68b_4_k_cu_05ddd80d_297784cuda3std3__442_GLOBAL__N__eaf4d68b_4_k_cu_05ddd80d_297786ignoreE,(_ZN40_INTERNAL_eaf4d68b_4_k_cu_05ddd80d_297784cute7productE - _ZN40_INTERNAL_eaf4d68b_4_k_cu_05ddd80d_297784cuda3std3__442_GLOBAL__N__eaf4d68b_4_k_cu_05ddd80d_297786ignoreE)
_ZN40_INTERNAL_eaf4d68b_4_k_cu_05ddd80d_297784cuda3std3__442_GLOBAL__N__eaf4d68b_4_k_cu_05ddd80d_297786ignoreE:
	.zero		1
	.type		_ZN40_INTERNAL_eaf4d68b_4_k_cu_05ddd80d_297784cute7productE,@object
	.size		_ZN40_INTERNAL_eaf4d68b_4_k_cu_05ddd80d_297784cute7productE,(_ZN40_INTERNAL_eaf4d68b_4_k_cu_05ddd80d_297784cuda3std3__45__cpo3endE - _ZN40_INTERNAL_eaf4d68b_4_k_cu_05ddd80d_297784cute7productE)
_ZN40_INTERNAL_eaf4d68b_4_k_cu_05ddd80d_297784cute7productE:
	.zero		1
	.type		_ZN40_INTERNAL_eaf4d68b_4_k_cu_05ddd80d_297784cuda3std3__45__cpo3endE,@object
	.size		_ZN40_INTERNAL_eaf4d68b_4_k_cu_05ddd80d_297784cuda3std3__45__cpo3endE,(_ZN40_INTERNAL_eaf4d68b_4_k_cu_05ddd80d_297784cuda3std3__419piecewise_constructE - _ZN40_INTERNAL_eaf4d68b_4_k_cu_05ddd80d_297784cuda3std3__45__cpo3endE)
_ZN40_INTERNAL_eaf4d68b_4_k_cu_05ddd80d_297784cuda3std3__45__cpo3endE:
	.zero		1
	.type		_ZN40_INTERNAL_eaf4d68b_4_k_cu_05ddd80d_297784cuda3std3__419piecewise_constructE,@object
	.size		_ZN40_INTERNAL_eaf4d68b_4_k_cu_05ddd80d_297784cuda3std3__419piecewise_constructE,(_ZN40_INTERNAL_eaf4d68b_4_k_cu_05ddd80d_297784cuda3std3__45__cpo4cendE - _ZN40_INTERNAL_eaf4d68b_4_k_cu_05ddd80d_297784cuda3std3__419piecewise_constructE)
_ZN40_INTERNAL_eaf4d68b_4_k_cu_05ddd80d_297784cuda3std3__419piecewise_constructE:
	.zero		1
	.type		_ZN40_INTERNAL_eaf4d68b_4_k_cu_05ddd80d_297784cuda3std3__45__cpo4cendE,@object
	.size		_ZN40_INTERNAL_eaf4d68b_4_k_cu_05ddd80d_297784cuda3std3__45__cpo4cendE,(_ZN40_INTERNAL_eaf4d68b_4_k_cu_05ddd80d_297784cuda3std6ranges3__45__cpo4swapE - _ZN40_INTERNAL_eaf4d68b_4_k_cu_05ddd80d_297784cuda3std3__45__cpo4cendE)
_ZN40_INTERNAL_eaf4d68b_4_k_cu_05ddd80d_297784cuda3std3__45__cpo4cendE:
	.zero		1
	.type		_ZN40_INTERNAL_eaf4d68b_4_k_cu_05ddd80d_297784cuda3std6ranges3__45__cpo4swapE,@object
	.size		_ZN40_INTERNAL_eaf4d68b_4_k_cu_05ddd80d_297784cuda3std6ranges3__45__cpo4swapE,(.L_10 - _ZN40_INTERNAL_eaf4d68b_4_k_cu_05ddd80d_297784cuda3std6ranges3__45__cpo4swapE)
_ZN40_INTERNAL_eaf4d68b_4_k_cu_05ddd80d_297784cuda3std6ranges3__45__cpo4swapE:
	.zero		1
.L_10:


//--------------------- .nv.constant0._ZN7cutlass13device_kernelINS_4gemm6kernel13GemmUniversalIN4cute5tupleIJiiiiEEENS1_10collective13CollectiveMmaINS1_35MainloopSm100TmaUmmaWarpSpecializedILi54ELi2ELi4ENS5_IJNS4_1CILi1EEESB_SB_EEEEENS5_IJNSA_ILi64EEESE_NSA_ILi32EEEEEENS_12float_e5m2_tENS5_IJSB_llEEESH_NS5_IJlSB_lEEENS4_8TiledMMAINS4_8MMA_AtomIJNS4_10MMA_TraitsINS4_19SM100_MMA_F8F6F4_SSEJSH_SH_fSE_SE_NS4_17integral_constantINS4_4UMMA5MajorELSQ_1EEENSO_ISQ_LSQ_0EEENSO_INSP_7ScaleInELST_0EEESU_EEEEEENS4_6LayoutISC_NS5_IJNSA_ILi0EEESY_SY_EEEEENS5_IJNS4_10UnderscoreES11_S11_EEEEENS4_13SM90_TMA_LOADENS4_14ComposedLayoutINS4_7SwizzleILi2ELi4ELi3EEENS4_18smem_ptr_flag_bitsILi8EEENSX_INS5_IJSE_NSA_ILi8EEEEEENS5_IJSB_SE_EEEEEEEvNS4_8identityES14_NS15_INS16_ILi1ELi4ELi3EEES19_NSX_INS5_IJS1A_SF_EEENS5_IJSF_SB_EEEEEEEvS1F_EENS_8epilogue10collective18CollectiveEpilogueINS1M_23Sm100TmaWarpSpecializedILi1ELi1ELi32ELb0ELb0EEEJSG_NS5_IJNSX_ISE_SB_EES1R_EEESH_SJ_SH_SJ_NS1M_6fusion15FusionCallbacksIS1Q_NS1T_17LinearCombinationISH_fSH_fLNS_15FloatRoundStyleE2EEESG_S1S_JEEENS4_5SM1004TMEM4LOAD26SM100_TMEM_LOAD_16dp32b32xES14_NS15_IS17_S19_NSX_INS5_IJS1A_SE_EEENS5_IJSE_SB_EEEEEEENS4_39AutoVectorizingCopyWithAssumedAlignmentILi128EEENS4_14SM90_TMA_STOREES26_S28_S28_EEEvvEEEEvNT_6ParamsE --------------------------
	.section	.nv.constant0._ZN7cutlass13device_kernelINS_4gemm6kernel13GemmUniversalIN4cute5tupleIJiiiiEEENS1_10collective13CollectiveMmaINS1_35MainloopSm100TmaUmmaWarpSpecializedILi54ELi2ELi4ENS5_IJNS4_1CILi1EEESB_SB_EEEEENS5_IJNSA_ILi64EEESE_NSA_ILi32EEEEEENS_12float_e5m2_tENS5_IJSB_llEEESH_NS5_IJlSB_lEEENS4_8TiledMMAINS4_8MMA_AtomIJNS4_10MMA_TraitsINS4_19SM100_MMA_F8F6F4_SSEJSH_SH_fSE_SE_NS4_17integral_constantINS4_4UMMA5MajorELSQ_1EEENSO_ISQ_LSQ_0EEENSO_INSP_7ScaleInELST_0EEESU_EEEEEENS4_6LayoutISC_NS5_IJNSA_ILi0EEESY_SY_EEEEENS5_IJNS4_10UnderscoreES11_S11_EEEEENS4_13SM90_TMA_LOADENS4_14ComposedLayoutINS4_7SwizzleILi2ELi4ELi3EEENS4_18smem_ptr_flag_bitsILi8EEENSX_INS5_IJSE_NSA_ILi8EEEEEENS5_IJSB_SE_EEEEEEEvNS4_8identityES14_NS15_INS16_ILi1ELi4ELi3EEES19_NSX_INS5_IJS1A_SF_EEENS5_IJSF_SB_EEEEEEEvS1F_EENS_8epilogue10collective18CollectiveEpilogueINS1M_23Sm100TmaWarpSpecializedILi1ELi1ELi32ELb0ELb0EEEJSG_NS5_IJNSX_ISE_SB_EES1R_EEESH_SJ_SH_SJ_NS1M_6fusion15FusionCallbacksIS1Q_NS1T_17LinearCombinationISH_fSH_fLNS_15FloatRoundStyleE2EEESG_S1S_JEEENS4_5SM1004TMEM4LOAD26SM100_TMEM_LOAD_16dp32b32xES14_NS15_IS17_S19_NSX_INS5_IJS1A_SE_EEENS5_IJSE_SB_EEEEEEENS4_39AutoVectorizingCopyWithAssumedAlignmentILi128EEENS4_14SM90_TMA_STOREES26_S28_S28_EEEvvEEEEvNT_6ParamsE,"a",@progbits
	.sectionflags	@""
	.align	4
.nv.constant0._ZN7cutlass13device_kernelINS_4gemm6kernel13GemmUniversalIN4cute5tupleIJiiiiEEENS1_10collective13CollectiveMmaINS1_35MainloopSm100TmaUmmaWarpSpecializedILi54ELi2ELi4ENS5_IJNS4_1CILi1EEESB_SB_EEEEENS5_IJNSA_ILi64EEESE_NSA_ILi32EEEEEENS_12float_e5m2_tENS5_IJSB_llEEESH_NS5_IJlSB_lEEENS4_8TiledMMAINS4_8MMA_AtomIJNS4_10MMA_TraitsINS4_19SM100_MMA_F8F6F4_SSEJSH_SH_fSE_SE_NS4_17integral_constantINS4_4UMMA5MajorELSQ_1EEENSO_ISQ_LSQ_0EEENSO_INSP_7ScaleInELST_0EEESU_EEEEEENS4_6LayoutISC_NS5_IJNSA_ILi0EEESY_SY_EEEEENS5_IJNS4_10UnderscoreES11_S11_EEEEENS4_13SM90_TMA_LOADENS4_14ComposedLayoutINS4_7SwizzleILi2ELi4ELi3EEENS4_18smem_ptr_flag_bitsILi8EEENSX_INS5_IJSE_NSA_ILi8EEEEEENS5_IJSB_SE_EEEEEEEvNS4_8identityES14_NS15_INS16_ILi1ELi4ELi3EEES19_NSX_INS5_IJS1A_SF_EEENS5_IJSF_SB_EEEEEEEvS1F_EENS_8epilogue10collective18CollectiveEpilogueINS1M_23Sm100TmaWarpSpecializedILi1ELi1ELi32ELb0ELb0EEEJSG_NS5_IJNSX_ISE_SB_EES1R_EEESH_SJ_SH_SJ_NS1M_6fusion15FusionCallbacksIS1Q_NS1T_17LinearCombinationISH_fSH_fLNS_15FloatRoundStyleE2EEESG_S1S_JEEENS4_5SM1004TMEM4LOAD26SM100_TMEM_LOAD_16dp32b32xES14_NS15_IS17_S19_NSX_INS5_IJS1A_SE_EEENS5_IJSE_SB_EEEEEEENS4_39AutoVectorizingCopyWithAssumedAlignmentILi128EEENS4_14SM90_TMA_STOREES26_S28_S28_EEEvvEEEEvNT_6ParamsE:
	.zero		2944


//--------------------- SYMBOLS --------------------------

	.type		.nv.reservedSmem.offset0,@object
	.size		.nv.reservedSmem.offset0,0x4
	.type		.nv.reservedSmem.cap,@object
	.size		.nv.reservedSmem.cap,0x4
	.type		__assertfail,@function
